	.target	sm_80

	.elftype	@"ET_EXEC"


//--------------------- .note.nv.tkinfo           --------------------------
	.section	.note.nv.tkinfo,"",@"SHT_NOTE"
	.sectionflags	@"SHF_NOTE_NV_TKINFO"
	.tkinfo
        /*0018*/ 	.word	0x00000002
        /*0030*/ 	.string	""
        /*0030*/ 	.string	"ptxas"
        /*0030*/ 	.string	"Cuda compilation tools, release 13.0, V13.0.88"
        /*0030*/ 	.string	"Build cuda_13.0.r13.0/compiler.36424714_0"
        /*0030*/ 	.string	"-arch sm_80 -m 64 "



//--------------------- .note.nv.cuinfo           --------------------------
	.section	.note.nv.cuinfo,"",@"SHT_NOTE"
	.sectionflags	@"SHF_NOTE_NV_CUINFO"
        /*0018*/ 	.short	0x0002
        /*001a*/ 	.short	0x0050
        /*001c*/ 	.short	0x0082
	.zero		2


//--------------------- .nv.info                  --------------------------
	.section	.nv.info,"",@"SHT_CUDA_INFO"
	.align	4


	//----- nvinfo : EIATTR_REGCOUNT
	.align		4
        /*0000*/ 	.byte	0x04, 0x2f
        /*0002*/ 	.short	(.L_1 - .L_0)
	.align		4
.L_0:
        /*0004*/ 	.word	index@(_ZN17fastertransformer14add_bias_sliceI6__halfEEvPKT_PS2_S4_iiib)
        /*0008*/ 	.word	0x00000015


	//----- nvinfo : EIATTR_FRAME_SIZE
	.align		4
.L_1:
        /*000c*/ 	.byte	0x04, 0x11
        /*000e*/ 	.short	(.L_3 - .L_2)
	.align		4
.L_2:
        /*0010*/ 	.word	index@(_ZN17fastertransformer14add_bias_sliceI6__halfEEvPKT_PS2_S4_iiib)
        /*0014*/ 	.word	0x00000000


	//----- nvinfo : EIATTR_REGCOUNT
	.align		4
.L_3:
        /*0018*/ 	.byte	0x04, 0x2f
        /*001a*/ 	.short	(.L_5 - .L_4)
	.align		4
.L_4:
        /*001c*/ 	.word	index@(_ZN17fastertransformer37add_bias_concat_clstoken_add_posembedI6__halfEEvPKT_PS2_S4_S4_S4_iiib)
        /*0020*/ 	.word	0x00000014


	//----- nvinfo : EIATTR_FRAME_SIZE
	.align		4
.L_5:
        /*0024*/ 	.byte	0x04, 0x11
        /*0026*/ 	.short	(.L_7 - .L_6)
	.align		4
.L_6:
        /*0028*/ 	.word	index@(_ZN17fastertransformer37add_bias_concat_clstoken_add_posembedI6__halfEEvPKT_PS2_S4_S4_S4_iiib)
        /*002c*/ 	.word	0x00000000


	//----- nvinfo : EIATTR_REGCOUNT
	.align		4
.L_7:
        /*0030*/ 	.byte	0x04, 0x2f
        /*0032*/ 	.short	(.L_9 - .L_8)
	.align		4
.L_8:
        /*0034*/ 	.word	index@(_ZN17fastertransformer10slice_copyI6__halfEEvPKT_PS2_iiii)
        /*0038*/ 	.word	0x0000000a


	//----- nvinfo : EIATTR_FRAME_SIZE
	.align		4
.L_9:
        /*003c*/ 	.byte	0x04, 0x11
        /*003e*/ 	.short	(.L_11 - .L_10)
	.align		4
.L_10:
        /*0040*/ 	.word	index@(_ZN17fastertransformer10slice_copyI6__halfEEvPKT_PS2_iiii)
        /*0044*/ 	.word	0x00000000


	//----- nvinfo : EIATTR_REGCOUNT
	.align		4
.L_11:
        /*0048*/ 	.byte	0x04, 0x2f
        /*004a*/ 	.short	(.L_13 - .L_12)
	.align		4
.L_12:
        /*004c*/ 	.word	index@(_ZN17fastertransformer21add_bias_add_posembedI6__halfEEvPT_PKS2_S5_iii)
        /*0050*/ 	.word	0x00000010


	//----- nvinfo : EIATTR_FRAME_SIZE
	.align		4
.L_13:
        /*0054*/ 	.byte	0x04, 0x11
        /*0056*/ 	.short	(.L_15 - .L_14)
	.align		4
.L_14:
        /*0058*/ 	.word	index@(_ZN17fastertransformer21add_bias_add_posembedI6__halfEEvPT_PKS2_S5_iii)
        /*005c*/ 	.word	0x00000000


	//----- nvinfo : EIATTR_REGCOUNT
	.align		4
.L_15:
        /*0060*/ 	.byte	0x04, 0x2f
        /*0062*/ 	.short	(.L_17 - .L_16)
	.align		4
.L_16:
        /*0064*/ 	.word	index@(_ZN17fastertransformer37add_bias_concat_clstoken_add_posembedIfEEvPKT_PS1_S3_S3_S3_iiib)
        /*0068*/ 	.word	0x00000014


	//----- nvinfo : EIATTR_FRAME_SIZE
	.align		4
.L_17:
        /*006c*/ 	.byte	0x04, 0x11
        /*006e*/ 	.short	(.L_19 - .L_18)
	.align		4
.L_18:
        /*0070*/ 	.word	index@(_ZN17fastertransformer37add_bias_concat_clstoken_add_posembedIfEEvPKT_PS1_S3_S3_S3_iiib)
        /*0074*/ 	.word	0x00000000


	//----- nvinfo : EIATTR_REGCOUNT
	.align		4
.L_19:
        /*0078*/ 	.byte	0x04, 0x2f
        /*007a*/ 	.short	(.L_21 - .L_20)
	.align		4
.L_20:
        /*007c*/ 	.word	index@(_ZN17fastertransformer10slice_copyIfEEvPKT_PS1_iiii)
        /*0080*/ 	.word	0x0000000a


	//----- nvinfo : EIATTR_FRAME_SIZE
	.align		4
.L_21:
        /*0084*/ 	.byte	0x04, 0x11
        /*0086*/ 	.short	(.L_23 - .L_22)
	.align		4
.L_22:
        /*0088*/ 	.word	index@(_ZN17fastertransformer10slice_copyIfEEvPKT_PS1_iiii)
        /*008c*/ 	.word	0x00000000


	//----- nvinfo : EIATTR_REGCOUNT
	.align		4
.L_23:
        /*0090*/ 	.byte	0x04, 0x2f
        /*0092*/ 	.short	(.L_25 - .L_24)
	.align		4
.L_24:
        /*0094*/ 	.word	index@(_ZN17fastertransformer21add_bias_add_posembedIfEEvPT_PKS1_S4_iii)
        /*0098*/ 	.word	0x00000010


	//----- nvinfo : EIATTR_FRAME_SIZE
	.align		4
.L_25:
        /*009c*/ 	.byte	0x04, 0x11
        /*009e*/ 	.short	(.L_27 - .L_26)
	.align		4
.L_26:
        /*00a0*/ 	.word	index@(_ZN17fastertransformer21add_bias_add_posembedIfEEvPT_PKS1_S4_iii)
        /*00a4*/ 	.word	0x00000000


	//----- nvinfo : EIATTR_MIN_STACK_SIZE
	.align		4
.L_27:
        /*00a8*/ 	.byte	0x04, 0x12
        /*00aa*/ 	.short	(.L_29 - .L_28)
	.align		4
.L_28:
        /*00ac*/ 	.word	index@(_ZN17fastertransformer21add_bias_add_posembedIfEEvPT_PKS1_S4_iii)
        /*00b0*/ 	.word	0x00000000


	//----- nvinfo : EIATTR_MIN_STACK_SIZE
	.align		4
.L_29:
        /*00b4*/ 	.byte	0x04, 0x12
        /*00b6*/ 	.short	(.L_31 - .L_30)
	.align		4
.L_30:
        /*00b8*/ 	.word	index@(_ZN17fastertransformer10slice_copyIfEEvPKT_PS1_iiii)
        /*00bc*/ 	.word	0x00000000


	//----- nvinfo : EIATTR_MIN_STACK_SIZE
	.align		4
.L_31:
        /*00c0*/ 	.byte	0x04, 0x12
        /*00c2*/ 	.short	(.L_33 - .L_32)
	.align		4
.L_32:
        /*00c4*/ 	.word	index@(_ZN17fastertransformer37add_bias_concat_clstoken_add_posembedIfEEvPKT_PS1_S3_S3_S3_iiib)
        /*00c8*/ 	.word	0x00000000


	//----- nvinfo : EIATTR_MIN_STACK_SIZE
	.align		4
.L_33:
        /*00cc*/ 	.byte	0x04, 0x12
        /*00ce*/ 	.short	(.L_35 - .L_34)
	.align		4
.L_34:
        /*00d0*/ 	.word	index@(_ZN17fastertransformer21add_bias_add_posembedI6__halfEEvPT_PKS2_S5_iii)
        /*00d4*/ 	.word	0x00000000


	//----- nvinfo : EIATTR_MIN_STACK_SIZE
	.align		4
.L_35:
        /*00d8*/ 	.byte	0x04, 0x12
        /*00da*/ 	.short	(.L_37 - .L_36)
	.align		4
.L_36:
        /*00dc*/ 	.word	index@(_ZN17fastertransformer10slice_copyI6__halfEEvPKT_PS2_iiii)
        /*00e0*/ 	.word	0x00000000


	//----- nvinfo : EIATTR_MIN_STACK_SIZE
	.align		4
.L_37:
        /*00e4*/ 	.byte	0x04, 0x12
        /*00e6*/ 	.short	(.L_39 - .L_38)
	.align		4
.L_38:
        /*00e8*/ 	.word	index@(_ZN17fastertransformer37add_bias_concat_clstoken_add_posembedI6__halfEEvPKT_PS2_S4_S4_S4_iiib)
        /*00ec*/ 	.word	0x00000000


	//----- nvinfo : EIATTR_MIN_STACK_SIZE
	.align		4
.L_39:
        /*00f0*/ 	.byte	0x04, 0x12
        /*00f2*/ 	.short	(.L_41 - .L_40)
	.align		4
.L_40:
        /*00f4*/ 	.word	index@(_ZN17fastertransformer14add_bias_sliceI6__halfEEvPKT_PS2_S4_iiib)
        /*00f8*/ 	.word	0x00000000
.L_41:


//--------------------- .nv.info._ZN17fastertransformer21add_bias_add_posembedIfEEvPT_PKS1_S4_iii --------------------------
	.section	.nv.info._ZN17fastertransformer21add_bias_add_posembedIfEEvPT_PKS1_S4_iii,"",@"SHT_CUDA_INFO"
	.sectionflags	@""
	.align	4


	//----- nvinfo : EIATTR_CUDA_API_VERSION
	.align		4
        /*0000*/ 	.byte	0x04, 0x37
        /*0002*/ 	.short	(.L_43 - .L_42)
.L_42:
        /*0004*/ 	.word	0x00000082


	//----- nvinfo : EIATTR_SW2861232_WAR
	.align		4
.L_43:
        /*0008*/ 	.byte	0x01, 0x35
	.zero		2


	//----- nvinfo : EIATTR_PARAM_CBANK
	.align		4
        /*000c*/ 	.byte	0x04, 0x0a
        /*000e*/ 	.short	(.L_45 - .L_44)
	.align		4
.L_44:
        /*0010*/ 	.word	index@(.nv.constant0._ZN17fastertransformer21add_bias_add_posembedIfEEvPT_PKS1_S4_iii)
        /*0014*/ 	.short	0x0160
        /*0016*/ 	.short	0x0024


	//----- nvinfo : EIATTR_CBANK_PARAM_SIZE
	.align		4
.L_45:
        /*0018*/ 	.byte	0x03, 0x19
        /*001a*/ 	.short	0x0024


	//----- nvinfo : EIATTR_KPARAM_INFO
	.align		4
        /*001c*/ 	.byte	0x04, 0x17
        /*001e*/ 	.short	(.L_47 - .L_46)
.L_46:
        /*0020*/ 	.word	0x00000000
        /*0024*/ 	.short	0x0005
        /*0026*/ 	.short	0x0020
        /*0028*/ 	.byte	0x00, 0xf0, 0x11, 0x00


	//----- nvinfo : EIATTR_KPARAM_INFO
	.align		4
.L_47:
        /*002c*/ 	.byte	0x04, 0x17
        /*002e*/ 	.short	(.L_49 - .L_48)
.L_48:
        /*0030*/ 	.word	0x00000000
        /*0034*/ 	.short	0x0004
        /*0036*/ 	.short	0x001c
        /*0038*/ 	.byte	0x00, 0xf0, 0x11, 0x00


	//----- nvinfo : EIATTR_KPARAM_INFO
	.align		4
.L_49:
        /*003c*/ 	.byte	0x04, 0x17
        /*003e*/ 	.short	(.L_51 - .L_50)
.L_50:
        /*0040*/ 	.word	0x00000000
        /*0044*/ 	.short	0x0003
        /*0046*/ 	.short	0x0018
        /*0048*/ 	.byte	0x00, 0xf0, 0x11, 0x00


	//----- nvinfo : EIATTR_KPARAM_INFO
	.align		4
.L_51:
        /*004c*/ 	.byte	0x04, 0x17
        /*004e*/ 	.short	(.L_53 - .L_52)
.L_52:
        /*0050*/ 	.word	0x00000000
        /*0054*/ 	.short	0x0002
        /*0056*/ 	.short	0x0010
        /*0058*/ 	.byte	0x00, 0xf0, 0x21, 0x00


	//----- nvinfo : EIATTR_KPARAM_INFO
	.align		4
.L_53:
        /*005c*/ 	.byte	0x04, 0x17
        /*005e*/ 	.short	(.L_55 - .L_54)
.L_54:
        /*0060*/ 	.word	0x00000000
        /*0064*/ 	.short	0x0001
        /*0066*/ 	.short	0x0008
        /*0068*/ 	.byte	0x00, 0xf0, 0x21, 0x00


	//----- nvinfo : EIATTR_KPARAM_INFO
	.align		4
.L_55:
        /*006c*/ 	.byte	0x04, 0x17
        /*006e*/ 	.short	(.L_57 - .L_56)
.L_56:
        /*0070*/ 	.word	0x00000000
        /*0074*/ 	.short	0x0000
        /*0076*/ 	.short	0x0000
        /*0078*/ 	.byte	0x00, 0xf0, 0x21, 0x00


	//----- nvinfo : EIATTR_MAXREG_COUNT
	.align		4
.L_57:
        /*007c*/ 	.byte	0x03, 0x1b
        /*007e*/ 	.short	0x00ff


	//----- nvinfo : EIATTR_MERCURY_ISA_VERSION
	.align		4
        /*0080*/ 	.byte	0x03, 0x5f
        /*0082*/ 	.short	0x0000


	//----- nvinfo : EIATTR_EXIT_INSTR_OFFSETS
	.align		4
        /*0084*/ 	.byte	0x04, 0x1c
        /*0086*/ 	.short	(.L_59 - .L_58)


	//   ....[0]....
.L_58:
        /*0088*/ 	.word	0x00000070


	//   ....[1]....
        /*008c*/ 	.word	0x00000410


	//----- nvinfo : EIATTR_CRS_STACK_SIZE
	.align		4
.L_59:
        /*0090*/ 	.byte	0x04, 0x1e
        /*0092*/ 	.short	(.L_61 - .L_60)
.L_60:
        /*0094*/ 	.word	0x00000000
.L_61:


//--------------------- .nv.info._ZN17fastertransformer10slice_copyIfEEvPKT_PS1_iiii --------------------------
	.section	.nv.info._ZN17fastertransformer10slice_copyIfEEvPKT_PS1_iiii,"",@"SHT_CUDA_INFO"
	.sectionflags	@""
	.align	4


	//----- nvinfo : EIATTR_CUDA_API_VERSION
	.align		4
        /*0000*/ 	.byte	0x04, 0x37
        /*0002*/ 	.short	(.L_63 - .L_62)
.L_62:
        /*0004*/ 	.word	0x00000082


	//----- nvinfo : EIATTR_SW2861232_WAR
	.align		4
.L_63:
        /*0008*/ 	.byte	0x01, 0x35
	.zero		2


	//----- nvinfo : EIATTR_PARAM_CBANK
	.align		4
        /*000c*/ 	.byte	0x04, 0x0a
        /*000e*/ 	.short	(.L_65 - .L_64)
	.align		4
.L_64:
        /*0010*/ 	.word	index@(.nv.constant0._ZN17fastertransformer10slice_copyIfEEvPKT_PS1_iiii)
        /*0014*/ 	.short	0x0160
        /*0016*/ 	.short	0x0020


	//----- nvinfo : EIATTR_CBANK_PARAM_SIZE
	.align		4
.L_65:
        /*0018*/ 	.byte	0x03, 0x19
        /*001a*/ 	.short	0x0020


	//----- nvinfo : EIATTR_KPARAM_INFO
	.align		4
        /*001c*/ 	.byte	0x04, 0x17
        /*001e*/ 	.short	(.L_67 - .L_66)
.L_66:
        /*0020*/ 	.word	0x00000000
        /*0024*/ 	.short	0x0005
        /*0026*/ 	.short	0x001c
        /*0028*/ 	.byte	0x00, 0xf0, 0x11, 0x00


	//----- nvinfo : EIATTR_KPARAM_INFO
	.align		4
.L_67:
        /*002c*/ 	.byte	0x04, 0x17
        /*002e*/ 	.short	(.L_69 - .L_68)
.L_68:
        /*0030*/ 	.word	0x00000000
        /*0034*/ 	.short	0x0004
        /*0036*/ 	.short	0x0018
        /*0038*/ 	.byte	0x00, 0xf0, 0x11, 0x00


	//----- nvinfo : EIATTR_KPARAM_INFO
	.align		4
.L_69:
        /*003c*/ 	.byte	0x04, 0x17
        /*003e*/ 	.short	(.L_71 - .L_70)
.L_70:
        /*0040*/ 	.word	0x00000000
        /*0044*/ 	.short	0x0003
        /*0046*/ 	.short	0x0014
        /*0048*/ 	.byte	0x00, 0xf0, 0x11, 0x00


	//----- nvinfo : EIATTR_KPARAM_INFO
	.align		4
.L_71:
        /*004c*/ 	.byte	0x04, 0x17
        /*004e*/ 	.short	(.L_73 - .L_72)
.L_72:
        /*0050*/ 	.word	0x00000000
        /*0054*/ 	.short	0x0002
        /*0056*/ 	.short	0x0010
        /*0058*/ 	.byte	0x00, 0xf0, 0x11, 0x00


	//----- nvinfo : EIATTR_KPARAM_INFO
	.align		4
.L_73:
        /*005c*/ 	.byte	0x04, 0x17
        /*005e*/ 	.short	(.L_75 - .L_74)
.L_74:
        /*0060*/ 	.word	0x00000000
        /*0064*/ 	.short	0x0001
        /*0066*/ 	.short	0x0008
        /*0068*/ 	.byte	0x00, 0xf0, 0x21, 0x00


	//----- nvinfo : EIATTR_KPARAM_INFO
	.align		4
.L_75:
        /*006c*/ 	.byte	0x04, 0x17
        /*006e*/ 	.short	(.L_77 - .L_76)
.L_76:
        /*0070*/ 	.word	0x00000000
        /*0074*/ 	.short	0x0000
        /*0076*/ 	.short	0x0000
        /*0078*/ 	.byte	0x00, 0xf0, 0x21, 0x00


	//----- nvinfo : EIATTR_MAXREG_COUNT
	.align		4
.L_77:
        /*007c*/ 	.byte	0x03, 0x1b
        /*007e*/ 	.short	0x00ff


	//----- nvinfo : EIATTR_MERCURY_ISA_VERSION
	.align		4
        /*0080*/ 	.byte	0x03, 0x5f
        /*0082*/ 	.short	0x0000


	//----- nvinfo : EIATTR_EXIT_INSTR_OFFSETS
	.align		4
        /*0084*/ 	.byte	0x04, 0x1c
        /*0086*/ 	.short	(.L_79 - .L_78)


	//   ....[0]....
.L_78:
        /*0088*/ 	.word	0x00000070


	//   ....[1]....
        /*008c*/ 	.word	0x000002a0
.L_79:


//--------------------- .nv.info._ZN17fastertransformer37add_bias_concat_clstoken_add_posembedIfEEvPKT_PS1_S3_S3_S3_iiib --------------------------
	.section	.nv.info._ZN17fastertransformer37add_bias_concat_clstoken_add_posembedIfEEvPKT_PS1_S3_S3_S3_iiib,"",@"SHT_CUDA_INFO"
	.sectionflags	@""
	.align	4


	//----- nvinfo : EIATTR_CUDA_API_VERSION
	.align		4
        /*0000*/ 	.byte	0x04, 0x37
        /*0002*/ 	.short	(.L_81 - .L_80)
.L_80:
        /*0004*/ 	.word	0x00000082


	//----- nvinfo : EIATTR_SW2861232_WAR
	.align		4
.L_81:
        /*0008*/ 	.byte	0x01, 0x35
	.zero		2


	//----- nvinfo : EIATTR_PARAM_CBANK
	.align		4
        /*000c*/ 	.byte	0x04, 0x0a
        /*000e*/ 	.short	(.L_83 - .L_82)
	.align		4
.L_82:
        /*0010*/ 	.word	index@(.nv.constant0._ZN17fastertransformer37add_bias_concat_clstoken_add_posembedIfEEvPKT_PS1_S3_S3_S3_iiib)
        /*0014*/ 	.short	0x0160
        /*0016*/ 	.short	0x0035


	//----- nvinfo : EIATTR_CBANK_PARAM_SIZE
	.align		4
.L_83:
        /*0018*/ 	.byte	0x03, 0x19
        /*001a*/ 	.short	0x0035


	//----- nvinfo : EIATTR_KPARAM_INFO
	.align		4
        /*001c*/ 	.byte	0x04, 0x17
        /*001e*/ 	.short	(.L_85 - .L_84)
.L_84:
        /*0020*/ 	.word	0x00000000
        /*0024*/ 	.short	0x0008
        /*0026*/ 	.short	0x0034
        /*0028*/ 	.byte	0x00, 0xf0, 0x05, 0x00


	//----- nvinfo : EIATTR_KPARAM_INFO
	.align		4
.L_85:
        /*002c*/ 	.byte	0x04, 0x17
        /*002e*/ 	.short	(.L_87 - .L_86)
.L_86:
        /*0030*/ 	.word	0x00000000
        /*0034*/ 	.short	0x0007
        /*0036*/ 	.short	0x0030
        /*0038*/ 	.byte	0x00, 0xf0, 0x11, 0x00


	//----- nvinfo : EIATTR_KPARAM_INFO
	.align		4
.L_87:
        /*003c*/ 	.byte	0x04, 0x17
        /*003e*/ 	.short	(.L_89 - .L_88)
.L_88:
        /*0040*/ 	.word	0x00000000
        /*0044*/ 	.short	0x0006
        /*0046*/ 	.short	0x002c
        /*0048*/ 	.byte	0x00, 0xf0, 0x11, 0x00


	//----- nvinfo : EIATTR_KPARAM_INFO
	.align		4
.L_89:
        /*004c*/ 	.byte	0x04, 0x17
        /*004e*/ 	.short	(.L_91 - .L_90)
.L_90:
        /*0050*/ 	.word	0x00000000
        /*0054*/ 	.short	0x0005
        /*0056*/ 	.short	0x0028
        /*0058*/ 	.byte	0x00, 0xf0, 0x11, 0x00


	//----- nvinfo : EIATTR_KPARAM_INFO
	.align		4
.L_91:
        /*005c*/ 	.byte	0x04, 0x17
        /*005e*/ 	.short	(.L_93 - .L_92)
.L_92:
        /*0060*/ 	.word	0x00000000
        /*0064*/ 	.short	0x0004
        /*0066*/ 	.short	0x0020
        /*0068*/ 	.byte	0x00, 0xf0, 0x21, 0x00


	//----- nvinfo : EIATTR_KPARAM_INFO
	.align		4
.L_93:
        /*006c*/ 	.byte	0x04, 0x17
        /*006e*/ 	.short	(.L_95 - .L_94)
.L_94:
        /*0070*/ 	.word	0x00000000
        /*0074*/ 	.short	0x0003
        /*0076*/ 	.short	0x0018
        /*0078*/ 	.byte	0x00, 0xf0, 0x21, 0x00


	//----- nvinfo : EIATTR_KPARAM_INFO
	.align		4
.L_95:
        /*007c*/ 	.byte	0x04, 0x17
        /*007e*/ 	.short	(.L_97 - .L_96)
.L_96:
        /*0080*/ 	.word	0x00000000
        /*0084*/ 	.short	0x0002
        /*0086*/ 	.short	0x0010
        /*0088*/ 	.byte	0x00, 0xf0, 0x21, 0x00


	//----- nvinfo : EIATTR_KPARAM_INFO
	.align		4
.L_97:
        /*008c*/ 	.byte	0x04, 0x17
        /*008e*/ 	.short	(.L_99 - .L_98)
.L_98:
        /*0090*/ 	.word	0x00000000
        /*0094*/ 	.short	0x0001
        /*0096*/ 	.short	0x0008
        /*0098*/ 	.byte	0x00, 0xf0, 0x21, 0x00


	//----- nvinfo : EIATTR_KPARAM_INFO
	.align		4
.L_99:
        /*009c*/ 	.byte	0x04, 0x17
        /*009e*/ 	.short	(.L_101 - .L_100)
.L_100:
        /*00a0*/ 	.word	0x00000000
        /*00a4*/ 	.short	0x0000
        /*00a6*/ 	.short	0x0000
        /*00a8*/ 	.byte	0x00, 0xf0, 0x21, 0x00


	//----- nvinfo : EIATTR_MAXREG_COUNT
	.align		4
.L_101:
        /*00ac*/ 	.byte	0x03, 0x1b
        /*00ae*/ 	.short	0x00ff


	//----- nvinfo : EIATTR_MERCURY_ISA_VERSION
	.align		4
        /*00b0*/ 	.byte	0x03, 0x5f
        /*00b2*/ 	.short	0x0000


	//----- nvinfo : EIATTR_EXIT_INSTR_OFFSETS
	.align		4
        /*00b4*/ 	.byte	0x04, 0x1c
        /*00b6*/ 	.short	(.L_103 - .L_102)


	//   ....[0]....
.L_102:
        /*00b8*/ 	.word	0x00000070


	//   ....[1]....
        /*00bc*/ 	.word	0x000005f0


	//----- nvinfo : EIATTR_CRS_STACK_SIZE
	.align		4
.L_103:
        /*00c0*/ 	.byte	0x04, 0x1e
        /*00c2*/ 	.short	(.L_105 - .L_104)
.L_104:
        /*00c4*/ 	.word	0x00000000
.L_105:


//--------------------- .nv.info._ZN17fastertransformer21add_bias_add_posembedI6__halfEEvPT_PKS2_S5_iii --------------------------
	.section	.nv.info._ZN17fastertransformer21add_bias_add_posembedI6__halfEEvPT_PKS2_S5_iii,"",@"SHT_CUDA_INFO"
	.sectionflags	@""
	.align	4


	//----- nvinfo : EIATTR_CUDA_API_VERSION
	.align		4
        /*0000*/ 	.byte	0x04, 0x37
        /*0002*/ 	.short	(.L_107 - .L_106)
.L_106:
        /*0004*/ 	.word	0x00000082


	//----- nvinfo : EIATTR_SW2861232_WAR
	.align		4
.L_107:
        /*0008*/ 	.byte	0x01, 0x35
	.zero		2


	//----- nvinfo : EIATTR_PARAM_CBANK
	.align		4
        /*000c*/ 	.byte	0x04, 0x0a
        /*000e*/ 	.short	(.L_109 - .L_108)
	.align		4
.L_108:
        /*0010*/ 	.word	index@(.nv.constant0._ZN17fastertransformer21add_bias_add_posembedI6__halfEEvPT_PKS2_S5_iii)
        /*0014*/ 	.short	0x0160
        /*0016*/ 	.short	0x0024


	//----- nvinfo : EIATTR_CBANK_PARAM_SIZE
	.align		4
.L_109:
        /*0018*/ 	.byte	0x03, 0x19
        /*001a*/ 	.short	0x0024


	//----- nvinfo : EIATTR_KPARAM_INFO
	.align		4
        /*001c*/ 	.byte	0x04, 0x17
        /*001e*/ 	.short	(.L_111 - .L_110)
.L_110:
        /*0020*/ 	.word	0x00000000
        /*0024*/ 	.short	0x0005
        /*0026*/ 	.short	0x0020
        /*0028*/ 	.byte	0x00, 0xf0, 0x11, 0x00


	//----- nvinfo : EIATTR_KPARAM_INFO
	.align		4
.L_111:
        /*002c*/ 	.byte	0x04, 0x17
        /*002e*/ 	.short	(.L_113 - .L_112)
.L_112:
        /*0030*/ 	.word	0x00000000
        /*0034*/ 	.short	0x0004
        /*0036*/ 	.short	0x001c
        /*0038*/ 	.byte	0x00, 0xf0, 0x11, 0x00


	//----- nvinfo : EIATTR_KPARAM_INFO
	.align		4
.L_113:
        /*003c*/ 	.byte	0x04, 0x17
        /*003e*/ 	.short	(.L_115 - .L_114)
.L_114:
        /*0040*/ 	.word	0x00000000
        /*0044*/ 	.short	0x0003
        /*0046*/ 	.short	0x0018
        /*0048*/ 	.byte	0x00, 0xf0, 0x11, 0x00


	//----- nvinfo : EIATTR_KPARAM_INFO
	.align		4
.L_115:
        /*004c*/ 	.byte	0x04, 0x17
        /*004e*/ 	.short	(.L_117 - .L_116)
.L_116:
        /*0050*/ 	.word	0x00000000
        /*0054*/ 	.short	0x0002
        /*0056*/ 	.short	0x0010
        /*0058*/ 	.byte	0x00, 0xf0, 0x21, 0x00


	//----- nvinfo : EIATTR_KPARAM_INFO
	.align		4
.L_117:
        /*005c*/ 	.byte	0x04, 0x17
        /*005e*/ 	.short	(.L_119 - .L_118)
.L_118:
        /*0060*/ 	.word	0x00000000
        /*0064*/ 	.short	0x0001
        /*0066*/ 	.short	0x0008
        /*0068*/ 	.byte	0x00, 0xf0, 0x21, 0x00


	//----- nvinfo : EIATTR_KPARAM_INFO
	.align		4
.L_119:
        /*006c*/ 	.byte	0x04, 0x17
        /*006e*/ 	.short	(.L_121 - .L_120)
.L_120:
        /*0070*/ 	.word	0x00000000
        /*0074*/ 	.short	0x0000
        /*0076*/ 	.short	0x0000
        /*0078*/ 	.byte	0x00, 0xf0, 0x21, 0x00


	//----- nvinfo : EIATTR_MAXREG_COUNT
	.align		4
.L_121:
        /*007c*/ 	.byte	0x03, 0x1b
        /*007e*/ 	.short	0x00ff


	//----- nvinfo : EIATTR_MERCURY_ISA_VERSION
	.align		4
        /*0080*/ 	.byte	0x03, 0x5f
        /*0082*/ 	.short	0x0000


	//----- nvinfo : EIATTR_EXIT_INSTR_OFFSETS
	.align		4
        /*0084*/ 	.byte	0x04, 0x1c
        /*0086*/ 	.short	(.L_123 - .L_122)


	//   ....[0]....
.L_122:
        /*0088*/ 	.word	0x00000070


	//   ....[1]....
        /*008c*/ 	.word	0x00000410


	//----- nvinfo : EIATTR_CRS_STACK_SIZE
	.align		4
.L_123:
        /*0090*/ 	.byte	0x04, 0x1e
        /*0092*/ 	.short	(.L_125 - .L_124)
.L_124:
        /*0094*/ 	.word	0x00000000
.L_125:


//--------------------- .nv.info._ZN17fastertransformer10slice_copyI6__halfEEvPKT_PS2_iiii --------------------------
	.section	.nv.info._ZN17fastertransformer10slice_copyI6__halfEEvPKT_PS2_iiii,"",@"SHT_CUDA_INFO"
	.sectionflags	@""
	.align	4


	//----- nvinfo : EIATTR_CUDA_API_VERSION
	.align		4
        /*0000*/ 	.byte	0x04, 0x37
        /*0002*/ 	.short	(.L_127 - .L_126)
.L_126:
        /*0004*/ 	.word	0x00000082


	//----- nvinfo : EIATTR_SW2861232_WAR
	.align		4
.L_127:
        /*0008*/ 	.byte	0x01, 0x35
	.zero		2


	//----- nvinfo : EIATTR_PARAM_CBANK
	.align		4
        /*000c*/ 	.byte	0x04, 0x0a
        /*000e*/ 	.short	(.L_129 - .L_128)
	.align		4
.L_128:
        /*0010*/ 	.word	index@(.nv.constant0._ZN17fastertransformer10slice_copyI6__halfEEvPKT_PS2_iiii)
        /*0014*/ 	.short	0x0160
        /*0016*/ 	.short	0x0020


	//----- nvinfo : EIATTR_CBANK_PARAM_SIZE
	.align		4
.L_129:
        /*0018*/ 	.byte	0x03, 0x19
        /*001a*/ 	.short	0x0020


	//----- nvinfo : EIATTR_KPARAM_INFO
	.align		4
        /*001c*/ 	.byte	0x04, 0x17
        /*001e*/ 	.short	(.L_131 - .L_130)
.L_130:
        /*0020*/ 	.word	0x00000000
        /*0024*/ 	.short	0x0005
        /*0026*/ 	.short	0x001c
        /*0028*/ 	.byte	0x00, 0xf0, 0x11, 0x00


	//----- nvinfo : EIATTR_KPARAM_INFO
	.align		4
.L_131:
        /*002c*/ 	.byte	0x04, 0x17
        /*002e*/ 	.short	(.L_133 - .L_132)
.L_132:
        /*0030*/ 	.word	0x00000000
        /*0034*/ 	.short	0x0004
        /*0036*/ 	.short	0x0018
        /*0038*/ 	.byte	0x00, 0xf0, 0x11, 0x00


	//----- nvinfo : EIATTR_KPARAM_INFO
	.align		4
.L_133:
        /*003c*/ 	.byte	0x04, 0x17
        /*003e*/ 	.short	(.L_135 - .L_134)
.L_134:
        /*0040*/ 	.word	0x00000000
        /*0044*/ 	.short	0x0003
        /*0046*/ 	.short	0x0014
        /*0048*/ 	.byte	0x00, 0xf0, 0x11, 0x00


	//----- nvinfo : EIATTR_KPARAM_INFO
	.align		4
.L_135:
        /*004c*/ 	.byte	0x04, 0x17
        /*004e*/ 	.short	(.L_137 - .L_136)
.L_136:
        /*0050*/ 	.word	0x00000000
        /*0054*/ 	.short	0x0002
        /*0056*/ 	.short	0x0010
        /*0058*/ 	.byte	0x00, 0xf0, 0x11, 0x00


	//----- nvinfo : EIATTR_KPARAM_INFO
	.align		4
.L_137:
        /*005c*/ 	.byte	0x04, 0x17
        /*005e*/ 	.short	(.L_139 - .L_138)
.L_138:
        /*0060*/ 	.word	0x00000000
        /*0064*/ 	.short	0x0001
        /*0066*/ 	.short	0x0008
        /*0068*/ 	.byte	0x00, 0xf0, 0x21, 0x00


	//----- nvinfo : EIATTR_KPARAM_INFO
	.align		4
.L_139:
        /*006c*/ 	.byte	0x04, 0x17
        /*006e*/ 	.short	(.L_141 - .L_140)
.L_140:
        /*0070*/ 	.word	0x00000000
        /*0074*/ 	.short	0x0000
        /*0076*/ 	.short	0x0000
        /*0078*/ 	.byte	0x00, 0xf0, 0x21, 0x00


	//----- nvinfo : EIATTR_MAXREG_COUNT
	.align		4
.L_141:
        /*007c*/ 	.byte	0x03, 0x1b
        /*007e*/ 	.short	0x00ff


	//----- nvinfo : EIATTR_MERCURY_ISA_VERSION
	.align		4
        /*0080*/ 	.byte	0x03, 0x5f
        /*0082*/ 	.short	0x0000


	//----- nvinfo : EIATTR_EXIT_INSTR_OFFSETS
	.align		4
        /*0084*/ 	.byte	0x04, 0x1c
        /*0086*/ 	.short	(.L_143 - .L_142)


	//   ....[0]....
.L_142:
        /*0088*/ 	.word	0x00000070


	//   ....[1]....
        /*008c*/ 	.word	0x000002a0
.L_143:


//--------------------- .nv.info._ZN17fastertransformer37add_bias_concat_clstoken_add_posembedI6__halfEEvPKT_PS2_S4_S4_S4_iiib --------------------------
	.section	.nv.info._ZN17fastertransformer37add_bias_concat_clstoken_add_posembedI6__halfEEvPKT_PS2_S4_S4_S4_iiib,"",@"SHT_CUDA_INFO"
	.sectionflags	@""
	.align	4


	//----- nvinfo : EIATTR_CUDA_API_VERSION
	.align		4
        /*0000*/ 	.byte	0x04, 0x37
        /*0002*/ 	.short	(.L_145 - .L_144)
.L_144:
        /*0004*/ 	.word	0x00000082


	//----- nvinfo : EIATTR_SW2861232_WAR
	.align		4
.L_145:
        /*0008*/ 	.byte	0x01, 0x35
	.zero		2


	//----- nvinfo : EIATTR_PARAM_CBANK
	.align		4
        /*000c*/ 	.byte	0x04, 0x0a
        /*000e*/ 	.short	(.L_147 - .L_146)
	.align		4
.L_146:
        /*0010*/ 	.word	index@(.nv.constant0._ZN17fastertransformer37add_bias_concat_clstoken_add_posembedI6__halfEEvPKT_PS2_S4_S4_S4_iiib)
        /*0014*/ 	.short	0x0160
        /*0016*/ 	.short	0x0035


	//----- nvinfo : EIATTR_CBANK_PARAM_SIZE
	.align		4
.L_147:
        /*0018*/ 	.byte	0x03, 0x19
        /*001a*/ 	.short	0x0035


	//----- nvinfo : EIATTR_KPARAM_INFO
	.align		4
        /*001c*/ 	.byte	0x04, 0x17
        /*001e*/ 	.short	(.L_149 - .L_148)
.L_148:
        /*0020*/ 	.word	0x00000000
        /*0024*/ 	.short	0x0008
        /*0026*/ 	.short	0x0034
        /*0028*/ 	.byte	0x00, 0xf0, 0x05, 0x00


	//----- nvinfo : EIATTR_KPARAM_INFO
	.align		4
.L_149:
        /*002c*/ 	.byte	0x04, 0x17
        /*002e*/ 	.short	(.L_151 - .L_150)
.L_150:
        /*0030*/ 	.word	0x00000000
        /*0034*/ 	.short	0x0007
        /*0036*/ 	.short	0x0030
        /*0038*/ 	.byte	0x00, 0xf0, 0x11, 0x00


	//----- nvinfo : EIATTR_KPARAM_INFO
	.align		4
.L_151:
        /*003c*/ 	.byte	0x04, 0x17
        /*003e*/ 	.short	(.L_153 - .L_152)
.L_152:
        /*0040*/ 	.word	0x00000000
        /*0044*/ 	.short	0x0006
        /*0046*/ 	.short	0x002c
        /*0048*/ 	.byte	0x00, 0xf0, 0x11, 0x00


	//----- nvinfo : EIATTR_KPARAM_INFO
	.align		4
.L_153:
        /*004c*/ 	.byte	0x04, 0x17
        /*004e*/ 	.short	(.L_155 - .L_154)
.L_154:
        /*0050*/ 	.word	0x00000000
        /*0054*/ 	.short	0x0005
        /*0056*/ 	.short	0x0028
        /*0058*/ 	.byte	0x00, 0xf0, 0x11, 0x00


	//----- nvinfo : EIATTR_KPARAM_INFO
	.align		4
.L_155:
        /*005c*/ 	.byte	0x04, 0x17
        /*005e*/ 	.short	(.L_157 - .L_156)
.L_156:
        /*0060*/ 	.word	0x00000000
        /*0064*/ 	.short	0x0004
        /*0066*/ 	.short	0x0020
        /*0068*/ 	.byte	0x00, 0xf0, 0x21, 0x00


	//----- nvinfo : EIATTR_KPARAM_INFO
	.align		4
.L_157:
        /*006c*/ 	.byte	0x04, 0x17
        /*006e*/ 	.short	(.L_159 - .L_158)
.L_158:
        /*0070*/ 	.word	0x00000000
        /*0074*/ 	.short	0x0003
        /*0076*/ 	.short	0x0018
        /*0078*/ 	.byte	0x00, 0xf0, 0x21, 0x00


	//----- nvinfo : EIATTR_KPARAM_INFO
	.align		4
.L_159:
        /*007c*/ 	.byte	0x04, 0x17
        /*007e*/ 	.short	(.L_161 - .L_160)
.L_160:
        /*0080*/ 	.word	0x00000000
        /*0084*/ 	.short	0x0002
        /*0086*/ 	.short	0x0010
        /*0088*/ 	.byte	0x00, 0xf0, 0x21, 0x00


	//----- nvinfo : EIATTR_KPARAM_INFO
	.align		4
.L_161:
        /*008c*/ 	.byte	0x04, 0x17
        /*008e*/ 	.short	(.L_163 - .L_162)
.L_162:
        /*0090*/ 	.word	0x00000000
        /*0094*/ 	.short	0x0001
        /*0096*/ 	.short	0x0008
        /*0098*/ 	.byte	0x00, 0xf0, 0x21, 0x00


	//----- nvinfo : EIATTR_KPARAM_INFO
	.align		4
.L_163:
        /*009c*/ 	.byte	0x04, 0x17
        /*009e*/ 	.short	(.L_165 - .L_164)
.L_164:
        /*00a0*/ 	.word	0x00000000
        /*00a4*/ 	.short	0x0000
        /*00a6*/ 	.short	0x0000
        /*00a8*/ 	.byte	0x00, 0xf0, 0x21, 0x00


	//----- nvinfo : EIATTR_MAXREG_COUNT
	.align		4
.L_165:
        /*00ac*/ 	.byte	0x03, 0x1b
        /*00ae*/ 	.short	0x00ff


	//----- nvinfo : EIATTR_MERCURY_ISA_VERSION
	.align		4
        /*00b0*/ 	.byte	0x03, 0x5f
        /*00b2*/ 	.short	0x0000


	//----- nvinfo : EIATTR_EXIT_INSTR_OFFSETS
	.align		4
        /*00b4*/ 	.byte	0x04, 0x1c
        /*00b6*/ 	.short	(.L_167 - .L_166)


	//   ....[0]....
.L_166:
        /*00b8*/ 	.word	0x00000070


	//   ....[1]....
        /*00bc*/ 	.word	0x00000600


	//----- nvinfo : EIATTR_CRS_STACK_SIZE
	.align		4
.L_167:
        /*00c0*/ 	.byte	0x04, 0x1e
        /*00c2*/ 	.short	(.L_169 - .L_168)
.L_168:
        /*00c4*/ 	.word	0x00000000
.L_169:


//--------------------- .nv.info._ZN17fastertransformer14add_bias_sliceI6__halfEEvPKT_PS2_S4_iiib --------------------------
	.section	.nv.info._ZN17fastertransformer14add_bias_sliceI6__halfEEvPKT_PS2_S4_iiib,"",@"SHT_CUDA_INFO"
	.sectionflags	@""
	.align	4


	//----- nvinfo : EIATTR_CUDA_API_VERSION
	.align		4
        /*0000*/ 	.byte	0x04, 0x37
        /*0002*/ 	.short	(.L_171 - .L_170)
.L_170:
        /*0004*/ 	.word	0x00000082


	//----- nvinfo : EIATTR_SW2861232_WAR
	.align		4
.L_171:
        /*0008*/ 	.byte	0x01, 0x35
	.zero		2


	//----- nvinfo : EIATTR_PARAM_CBANK
	.align		4
        /*000c*/ 	.byte	0x04, 0x0a
        /*000e*/ 	.short	(.L_173 - .L_172)
	.align		4
.L_172:
        /*0010*/ 	.word	index@(.nv.constant0._ZN17fastertransformer14add_bias_sliceI6__halfEEvPKT_PS2_S4_iiib)
        /*0014*/ 	.short	0x0160
        /*0016*/ 	.short	0x0025


	//----- nvinfo : EIATTR_CBANK_PARAM_SIZE
	.align		4
.L_173:
        /*0018*/ 	.byte	0x03, 0x19
        /*001a*/ 	.short	0x0025


	//----- nvinfo : EIATTR_KPARAM_INFO
	.align		4
        /*001c*/ 	.byte	0x04, 0x17
        /*001e*/ 	.short	(.L_175 - .L_174)
.L_174:
        /*0020*/ 	.word	0x00000000
        /*0024*/ 	.short	0x0006
        /*0026*/ 	.short	0x0024
        /*0028*/ 	.byte	0x00, 0xf0, 0x05, 0x00


	//----- nvinfo : EIATTR_KPARAM_INFO
	.align		4
.L_175:
        /*002c*/ 	.byte	0x04, 0x17
        /*002e*/ 	.short	(.L_177 - .L_176)
.L_176:
        /*0030*/ 	.word	0x00000000
        /*0034*/ 	.short	0x0005
        /*0036*/ 	.short	0x0020
        /*0038*/ 	.byte	0x00, 0xf0, 0x11, 0x00


	//----- nvinfo : EIATTR_KPARAM_INFO
	.align		4
.L_177:
        /*003c*/ 	.byte	0x04, 0x17
        /*003e*/ 	.short	(.L_179 - .L_178)
.L_178:
        /*0040*/ 	.word	0x00000000
        /*0044*/ 	.short	0x0004
        /*0046*/ 	.short	0x001c
        /*0048*/ 	.byte	0x00, 0xf0, 0x11, 0x00


	//----- nvinfo : EIATTR_KPARAM_INFO
	.align		4
.L_179:
        /*004c*/ 	.byte	0x04, 0x17
        /*004e*/ 	.short	(.L_181 - .L_180)
.L_180:
        /*0050*/ 	.word	0x00000000
        /*0054*/ 	.short	0x0003
        /*0056*/ 	.short	0x0018
        /*0058*/ 	.byte	0x00, 0xf0, 0x11, 0x00


	//----- nvinfo : EIATTR_KPARAM_INFO
	.align		4
.L_181:
        /*005c*/ 	.byte	0x04, 0x17
        /*005e*/ 	.short	(.L_183 - .L_182)
.L_182:
        /*0060*/ 	.word	0x00000000
        /*0064*/ 	.short	0x0002
        /*0066*/ 	.short	0x0010
        /*0068*/ 	.byte	0x00, 0xf0, 0x21, 0x00


	//----- nvinfo : EIATTR_KPARAM_INFO
	.align		4
.L_183:
        /*006c*/ 	.byte	0x04, 0x17
        /*006e*/ 	.short	(.L_185 - .L_184)
.L_184:
        /*0070*/ 	.word	0x00000000
        /*0074*/ 	.short	0x0001
        /*0076*/ 	.short	0x0008
        /*0078*/ 	.byte	0x00, 0xf0, 0x21, 0x00


	//----- nvinfo : EIATTR_KPARAM_INFO
	.align		4
.L_185:
        /*007c*/ 	.byte	0x04, 0x17
        /*007e*/ 	.short	(.L_187 - .L_186)
.L_186:
        /*0080*/ 	.word	0x00000000
        /*0084*/ 	.short	0x0000
        /*0086*/ 	.short	0x0000
        /*0088*/ 	.byte	0x00, 0xf0, 0x21, 0x00


	//----- nvinfo : EIATTR_MAXREG_COUNT
	.align		4
.L_187:
        /*008c*/ 	.byte	0x03, 0x1b
        /*008e*/ 	.short	0x00ff


	//----- nvinfo : EIATTR_MERCURY_ISA_VERSION
	.align		4
        /*0090*/ 	.byte	0x03, 0x5f
        /*0092*/ 	.short	0x0000


	//----- nvinfo : EIATTR_EXIT_INSTR_OFFSETS
	.align		4
        /*0094*/ 	.byte	0x04, 0x1c
        /*0096*/ 	.short	(.L_189 - .L_188)


	//   ....[0]....
.L_188:
        /*0098*/ 	.word	0x00000070


	//   ....[1]....
        /*009c*/ 	.word	0x000004a0


	//----- nvinfo : EIATTR_CRS_STACK_SIZE
	.align		4
.L_189:
        /*00a0*/ 	.byte	0x04, 0x1e
        /*00a2*/ 	.short	(.L_191 - .L_190)
.L_190:
        /*00a4*/ 	.word	0x00000000
.L_191:


//--------------------- .nv.callgraph             --------------------------
	.section	.nv.callgraph,"",@"SHT_CUDA_CALLGRAPH"
	.align	4
	.sectionentsize	8
	.align		4
        /*0000*/ 	.word	0x00000000
	.align		4
        /*0004*/ 	.word	0xffffffff
	.align		4
        /*0008*/ 	.word	0x00000000
	.align		4
        /*000c*/ 	.word	0xfffffffe
	.align		4
        /*0010*/ 	.word	0x00000000
	.align		4
        /*0014*/ 	.word	0xfffffffd
	.align		4
        /*0018*/ 	.word	0x00000000
	.align		4
        /*001c*/ 	.word	0xfffffffc


//--------------------- .nv.rel.action            --------------------------
	.section	.nv.rel.action,"",@"SHT_CUDA_RELOCINFO"
	.align	8
	.sectionentsize	8
        /*0000*/ 	.byte	0x73, 0x00, 0x00, 0x00, 0x00, 0x00, 0x00, 0x00, 0x00, 0x00, 0x00, 0x11, 0x25, 0x00, 0x05, 0x36


//--------------------- .nv.constant0._ZN17fastertransformer21add_bias_add_posembedIfEEvPT_PKS1_S4_iii --------------------------
	.section	.nv.constant0._ZN17fastertransformer21add_bias_add_posembedIfEEvPT_PKS1_S4_iii,"a",@progbits
	.sectionflags	@""
	.align	4
.nv.constant0._ZN17fastertransformer21add_bias_add_posembedIfEEvPT_PKS1_S4_iii:
	.zero		388


//--------------------- .nv.constant0._ZN17fastertransformer10slice_copyIfEEvPKT_PS1_iiii --------------------------
	.section	.nv.constant0._ZN17fastertransformer10slice_copyIfEEvPKT_PS1_iiii,"a",@progbits
	.sectionflags	@""
	.align	4
.nv.constant0._ZN17fastertransformer10slice_copyIfEEvPKT_PS1_iiii:
	.zero		384


//--------------------- .nv.constant0._ZN17fastertransformer37add_bias_concat_clstoken_add_posembedIfEEvPKT_PS1_S3_S3_S3_iiib --------------------------
	.section	.nv.constant0._ZN17fastertransformer37add_bias_concat_clstoken_add_posembedIfEEvPKT_PS1_S3_S3_S3_iiib,"a",@progbits
	.sectionflags	@""
	.align	4
.nv.constant0._ZN17fastertransformer37add_bias_concat_clstoken_add_posembedIfEEvPKT_PS1_S3_S3_S3_iiib:
	.zero		405


//--------------------- .nv.constant0._ZN17fastertransformer21add_bias_add_posembedI6__halfEEvPT_PKS2_S5_iii --------------------------
	.section	.nv.constant0._ZN17fastertransformer21add_bias_add_posembedI6__halfEEvPT_PKS2_S5_iii,"a",@progbits
	.sectionflags	@""
	.align	4
.nv.constant0._ZN17fastertransformer21add_bias_add_posembedI6__halfEEvPT_PKS2_S5_iii:
	.zero		388


//--------------------- .nv.constant0._ZN17fastertransformer10slice_copyI6__halfEEvPKT_PS2_iiii --------------------------
	.section	.nv.constant0._ZN17fastertransformer10slice_copyI6__halfEEvPKT_PS2_iiii,"a",@progbits
	.sectionflags	@""
	.align	4
.nv.constant0._ZN17fastertransformer10slice_copyI6__halfEEvPKT_PS2_iiii:
	.zero		384


//--------------------- .nv.constant0._ZN17fastertransformer37add_bias_concat_clstoken_add_posembedI6__halfEEvPKT_PS2_S4_S4_S4_iiib --------------------------
	.section	.nv.constant0._ZN17fastertransformer37add_bias_concat_clstoken_add_posembedI6__halfEEvPKT_PS2_S4_S4_S4_iiib,"a",@progbits
	.sectionflags	@""
	.align	4
.nv.constant0._ZN17fastertransformer37add_bias_concat_clstoken_add_posembedI6__halfEEvPKT_PS2_S4_S4_S4_iiib:
	.zero		405


//--------------------- .nv.constant0._ZN17fastertransformer14add_bias_sliceI6__halfEEvPKT_PS2_S4_iiib --------------------------
	.section	.nv.constant0._ZN17fastertransformer14add_bias_sliceI6__halfEEvPKT_PS2_S4_iiib,"a",@progbits
	.sectionflags	@""
	.align	4
.nv.constant0._ZN17fastertransformer14add_bias_sliceI6__halfEEvPKT_PS2_S4_iiib:
	.zero		389


//--------------------- .text._ZN17fastertransformer21add_bias_add_posembedIfEEvPT_PKS1_S4_iii --------------------------
	.section	.text._ZN17fastertransformer21add_bias_add_posembedIfEEvPT_PKS1_S4_iii,"ax",@progbits
	.sectioninfo	@"SHI_REGISTERS=16"
	.align	128
        .global         _ZN17fastertransformer21add_bias_add_posembedIfEEvPT_PKS1_S4_iii
        .type           _ZN17fastertransformer21add_bias_add_posembedIfEEvPT_PKS1_S4_iii,@function
        .size           _ZN17fastertransformer21add_bias_add_posembedIfEEvPT_PKS1_S4_iii,(.L_x_12 - _ZN17fastertransformer21add_bias_add_posembedIfEEvPT_PKS1_S4_iii)
        .other          _ZN17fastertransformer21add_bias_add_posembedIfEEvPT_PKS1_S4_iii,@"STO_CUDA_ENTRY STV_DEFAULT"
_ZN17fastertransformer21add_bias_add_posembedIfEEvPT_PKS1_S4_iii:
.text._ZN17fastertransformer21add_bias_add_posembedIfEEvPT_PKS1_S4_iii:
[----:B------:R-:W-:Y:S02]  /*0000*/  IMAD.MOV.U32 R1, RZ, RZ, c[0x0][0x28] ;  /* 0x00000a00ff017624 */ /* 0x000fe400078e00ff */
[----:B------:R-:W0:Y:S01]  /*0010*/  S2R R2, SR_CTAID.X ;  /* 0x0000000000027919 */ /* 0x000e220000002500 */
[----:B------:R-:W-:Y:S02]  /*0020*/  ULDC.64 UR4, c[0x0][0x178] ;  /* 0x00005e0000047ab9 */ /* 0x000fe40000000a00 */
[----:B------:R-:W-:Y:S01]  /*0030*/  UIMAD UR4, UR5, UR4, URZ ;  /* 0x00000004050472a4 */ /* 0x000fe2000f8e023f */
[----:B------:R-:W0:Y:S02]  /*0040*/  S2R R3, SR_TID.X ;  /* 0x0000000000037919 */ /* 0x000e240000002100 */
[----:B0-----:R-:W-:-:S05]  /*0050*/  IMAD R2, R2, c[0x0][0x0], R3 ;  /* 0x0000000002027a24 */ /* 0x001fca00078e0203 */
[----:B------:R-:W-:-:S13]  /*0060*/  ISETP.GE.AND P0, PT, R2, UR4, PT ;  /* 0x0000000402007c0c */ /* 0x000fda000bf06270 */
[----:B------:R-:W-:Y:S05]  /*0070*/  @P0 EXIT ;  /* 0x000000000000094d */ /* 0x000fea0003800000 */
[----:B------:R-:W-:Y:S01]  /*0080*/  IABS R0, c[0x0][0x17c] ;  /* 0x00005f0000007a13 */ /* 0x000fe20000000000 */
[----:B------:R-:W-:Y:S01]  /*0090*/  HFMA2.MMA R4, -RZ, RZ, 0, 0 ;  /* 0x00000000ff047435 */ /* 0x000fe200000001ff */
[----:B------:R-:W-:Y:S01]  /*00a0*/  ISETP.NE.AND P0, PT, RZ, c[0x0][0x180], PT ;  /* 0x00006000ff007a0c */ /* 0x000fe20003f05270 */
[----:B------:R-:W-:Y:S01]  /*00b0*/  ULDC.64 UR6, c[0x0][0x118] ;  /* 0x0000460000067ab9 */ /* 0x000fe20000000a00 */
[----:B------:R-:W0:Y:S08]  /*00c0*/  I2F.RP R6, R0 ;  /* 0x0000000000067306 */ /* 0x000e300000209400 */
[----:B0-----:R-:W0:Y:S02]  /*00d0*/  MUFU.RCP R6, R6 ;  /* 0x0000000600067308 */ /* 0x001e240000001000 */
[----:B0-----:R-:W-:-:S06]  /*00e0*/  IADD3 R5, R6, 0xffffffe, RZ ;  /* 0x0ffffffe06057810 */ /* 0x001fcc0007ffe0ff */
[----:B------:R-:W0:Y:S02]  /*00f0*/  F2I.FTZ.U32.TRUNC.NTZ R5, R5 ;  /* 0x0000000500057305 */ /* 0x000e24000021f000 */
[----:B0-----:R-:W-:-:S04]  /*0100*/  IMAD.MOV R3, RZ, RZ, -R5 ;  /* 0x000000ffff037224 */ /* 0x001fc800078e0a05 */
[----:B------:R-:W-:-:S04]  /*0110*/  IMAD R3, R3, R0, RZ ;  /* 0x0000000003037224 */ /* 0x000fc800078e02ff */
[----:B------:R-:W-:Y:S01]  /*0120*/  IMAD.HI.U32 R4, R5, R3, R4 ;  /* 0x0000000305047227 */ /* 0x000fe200078e0004 */
[----:B------:R-:W-:-:S03]  /*0130*/  LOP3.LUT R3, RZ, c[0x0][0x180], RZ, 0x33, !PT ;  /* 0x00006000ff037a12 */ /* 0x000fc600078e33ff */
.L_x_0:
[----:B------:R-:W-:Y:S02]  /*0140*/  IABS R9, c[0x0][0x180] ;  /* 0x0000600000097a13 */ /* 0x000fe40000000000 */
[----:B------:R-:W-:Y:S02]  /*0150*/  IABS R8, R2 ;  /* 0x0000000200087213 */ /* 0x000fe40000000000 */
[----:B0-----:R-:W0:Y:S01]  /*0160*/  I2F.RP R5, R9 ;  /* 0x0000000900057306 */ /* 0x001e220000209400 */
[----:B------:R-:W-:-:S07]  /*0170*/  ISETP.GE.AND P3, PT, R2, RZ, PT ;  /* 0x000000ff0200720c */ /* 0x000fce0003f66270 */
[----:B0-----:R-:W0:Y:S02]  /*0180*/  MUFU.RCP R5, R5 ;  /* 0x0000000500057308 */ /* 0x001e240000001000 */
[----:B0-----:R-:W-:Y:S01]  /*0190*/  IADD3 R6, R5, 0xffffffe, RZ ;  /* 0x0ffffffe05067810 */ /* 0x001fe20007ffe0ff */
[----:B------:R-:W-:-:S05]  /*01a0*/  IMAD.HI.U32 R5, R4, R8, RZ ;  /* 0x0000000804057227 */ /* 0x000fca00078e00ff */
[----:B------:R0:W1:Y:S01]  /*01b0*/  F2I.FTZ.U32.TRUNC.NTZ R7, R6 ;  /* 0x0000000600077305 */ /* 0x000062000021f000 */
[----:B------:R-:W-:Y:S01]  /*01c0*/  IMAD.MOV R5, RZ, RZ, -R5 ;  /* 0x000000ffff057224 */ /* 0x000fe200078e0a05 */
[----:B0-----:R-:W-:Y:S01]  /*01d0*/  MOV R6, RZ ;  /* 0x000000ff00067202 */ /* 0x001fe20000000f00 */
[----:B-1----:R-:W-:-:S04]  /*01e0*/  IMAD.MOV R10, RZ, RZ, -R7 ;  /* 0x000000ffff0a7224 */ /* 0x002fc800078e0a07 */
[----:B------:R-:W-:Y:S01]  /*01f0*/  IMAD R11, R10, R9, RZ ;  /* 0x000000090a0b7224 */ /* 0x000fe200078e02ff */
[----:B------:R-:W-:-:S03]  /*0200*/  IABS R10, c[0x0][0x17c] ;  /* 0x00005f00000a7a13 */ /* 0x000fc60000000000 */
[----:B------:R-:W-:-:S04]  /*0210*/  IMAD.HI.U32 R7, R7, R11, R6 ;  /* 0x0000000b07077227 */ /* 0x000fc800078e0006 */
[----:B------:R-:W-:Y:S02]  /*0220*/  IMAD R5, R10, R5, R8 ;  /* 0x000000050a057224 */ /* 0x000fe400078e0208 */
[----:B------:R-:W-:-:S03]  /*0230*/  IMAD.HI.U32 R7, R7, R8, RZ ;  /* 0x0000000807077227 */ /* 0x000fc600078e00ff */
[----:B------:R-:W-:Y:S01]  /*0240*/  ISETP.GT.U32.AND P1, PT, R0, R5, PT ;  /* 0x000000050000720c */ /* 0x000fe20003f24070 */
[----:B------:R-:W-:Y:S01]  /*0250*/  IMAD.MOV.U32 R11, RZ, RZ, 0x4 ;  /* 0x00000004ff0b7424 */ /* 0x000fe200078e00ff */
[----:B------:R-:W-:-:S05]  /*0260*/  IADD3 R7, -R7, RZ, RZ ;  /* 0x000000ff07077210 */ /* 0x000fca0007ffe1ff */
[----:B------:R-:W-:-:S05]  /*0270*/  IMAD R6, R9, R7, R8 ;  /* 0x0000000709067224 */ /* 0x000fca00078e0208 */
[----:B------:R-:W-:Y:S01]  /*0280*/  ISETP.GT.U32.AND P2, PT, R9, R6, PT ;  /* 0x000000060900720c */ /* 0x000fe20003f44070 */
[----:B------:R-:W-:Y:S01]  /*0290*/  @!P1 IMAD.IADD R5, R5, 0x1, -R10 ;  /* 0x0000000105059824 */ /* 0x000fe200078e0a0a */
[----:B------:R-:W-:-:S11]  /*02a0*/  ISETP.NE.AND P1, PT, RZ, c[0x0][0x17c], PT ;  /* 0x00005f00ff007a0c */ /* 0x000fd60003f25270 */
[----:B------:R-:W-:Y:S02]  /*02b0*/  @!P2 IADD3 R6, R6, -R9, RZ ;  /* 0x800000090606a210 */ /* 0x000fe40007ffe0ff */
[----:B------:R-:W-:Y:S02]  /*02c0*/  ISETP.GT.U32.AND P2, PT, R0, R5, PT ;  /* 0x000000050000720c */ /* 0x000fe40003f44070 */
[----:B------:R-:W-:-:S11]  /*02d0*/  ISETP.GT.U32.AND P4, PT, R9, R6, PT ;  /* 0x000000060900720c */ /* 0x000fd60003f84070 */
[----:B------:R-:W-:Y:S02]  /*02e0*/  @!P2 IMAD.IADD R5, R5, 0x1, -R10 ;  /* 0x000000010505a824 */ /* 0x000fe400078e0a0a */
[----:B------:R-:W-:Y:S02]  /*02f0*/  @!P4 IADD3 R6, R6, -R9, RZ ;  /* 0x800000090606c210 */ /* 0x000fe40007ffe0ff */
[----:B------:R-:W-:Y:S01]  /*0300*/  @!P3 IMAD.MOV R5, RZ, RZ, -R5 ;  /* 0x000000ffff05b224 */ /* 0x000fe200078e0a05 */
[----:B------:R-:W-:Y:S02]  /*0310*/  @!P1 LOP3.LUT R5, RZ, c[0x0][0x17c], RZ, 0x33, !PT ;  /* 0x00005f00ff059a12 */ /* 0x000fe400078e33ff */
[----:B------:R-:W-:-:S04]  /*0320*/  @!P3 IADD3 R6, -R6, RZ, RZ ;  /* 0x000000ff0606b210 */ /* 0x000fc80007ffe1ff */
[----:B------:R-:W-:Y:S01]  /*0330*/  SEL R8, R3, R6, !P0 ;  /* 0x0000000603087207 */ /* 0x000fe20004000000 */
[----:B------:R-:W-:-:S04]  /*0340*/  IMAD.WIDE R6, R5, R11, c[0x0][0x168] ;  /* 0x00005a0005067625 */ /* 0x000fc800078e020b */
[-C--:B------:R-:W-:Y:S01]  /*0350*/  IMAD.WIDE R8, R8, R11.reuse, c[0x0][0x170] ;  /* 0x00005c0008087625 */ /* 0x080fe200078e020b */
[----:B------:R-:W2:Y:S03]  /*0360*/  LDG.E.CONSTANT R5, [R6.64] ;  /* 0x0000000606057981 */ /* 0x000ea6000c1e9900 */
[----:B------:R-:W-:Y:S02]  /*0370*/  IMAD.WIDE R10, R2, R11, c[0x0][0x160] ;  /* 0x00005800020a7625 */ /* 0x000fe400078e020b */
[----:B------:R-:W2:Y:S04]  /*0380*/  LDG.E.CONSTANT R8, [R8.64] ;  /* 0x0000000608087981 */ /* 0x000ea8000c1e9900 */
[----:B------:R-:W3:Y:S01]  /*0390*/  LDG.E R12, [R10.64] ;  /* 0x000000060a0c7981 */ /* 0x000ee2000c1e1900 */
[----:B------:R-:W-:-:S05]  /*03a0*/  MOV R13, c[0x0][0x0] ;  /* 0x00000000000d7a02 */ /* 0x000fca0000000f00 */
[----:B------:R-:W-:-:S05]  /*03b0*/  IMAD R2, R13, c[0x0][0xc], R2 ;  /* 0x000003000d027a24 */ /* 0x000fca00078e0202 */
[----:B------:R-:W-:Y:S01]  /*03c0*/  ISETP.GE.AND P1, PT, R2, UR4, PT ;  /* 0x0000000402007c0c */ /* 0x000fe2000bf26270 */
[----:B--2---:R-:W-:-:S04]  /*03d0*/  FADD.FTZ R5, R5, R8 ;  /* 0x0000000805057221 */ /* 0x004fc80000010000 */
[----:B---3--:R-:W-:-:S05]  /*03e0*/  FADD.FTZ R5, R5, R12 ;  /* 0x0000000c05057221 */ /* 0x008fca0000010000 */
[----:B------:R0:W-:Y:S03]  /*03f0*/  STG.E [R10.64], R5 ;  /* 0x000000050a007986 */ /* 0x0001e6000c101906 */
[----:B------:R-:W-:Y:S05]  /*0400*/  @!P1 BRA `(.L_x_0) ;  /* 0xfffffd3000009947 */ /* 0x000fea000383ffff */
[----:B------:R-:W-:Y:S05]  /*0410*/  EXIT ;  /* 0x000000000000794d */ /* 0x000fea0003800000 */
.L_x_1:
[----:B------:R-:W-:-:S00]  /*0420*/  BRA `(.L_x_1) ;  /* 0xfffffff000007947 */ /* 0x000fc0000383ffff */
[----:B------:R-:W-:-:S00]  /*0430*/  NOP ;  /* 0x0000000000007918 */ /* 0x000fc00000000000 */
        /* <DEDUP_REMOVED lines=12> */
.L_x_12:


//--------------------- .text._ZN17fastertransformer10slice_copyIfEEvPKT_PS1_iiii --------------------------
	.section	.text._ZN17fastertransformer10slice_copyIfEEvPKT_PS1_iiii,"ax",@progbits
	.sectioninfo	@"SHI_REGISTERS=10"
	.align	128
        .global         _ZN17fastertransformer10slice_copyIfEEvPKT_PS1_iiii
        .type           _ZN17fastertransformer10slice_copyIfEEvPKT_PS1_iiii,@function
        .size           _ZN17fastertransformer10slice_copyIfEEvPKT_PS1_iiii,(.L_x_13 - _ZN17fastertransformer10slice_copyIfEEvPKT_PS1_iiii)
        .other          _ZN17fastertransformer10slice_copyIfEEvPKT_PS1_iiii,@"STO_CUDA_ENTRY STV_DEFAULT"
_ZN17fastertransformer10slice_copyIfEEvPKT_PS1_iiii:
.text._ZN17fastertransformer10slice_copyIfEEvPKT_PS1_iiii:
[----:B------:R-:W-:Y:S02]  /*0000*/  IMAD.MOV.U32 R1, RZ, RZ, c[0x0][0x28] ;  /* 0x00000a00ff017624 */ /* 0x000fe400078e00ff */
[----:B------:R-:W0:Y:S01]  /*0010*/  S2R R4, SR_CTAID.X ;  /* 0x0000000000047919 */ /* 0x000e220000002500 */
[----:B------:R-:W-:Y:S02]  /*0020*/  ULDC.64 UR4, c[0x0][0x170] ;  /* 0x00005c0000047ab9 */ /* 0x000fe40000000a00 */
[----:B------:R-:W-:Y:S01]  /*0030*/  UIMAD UR4, UR5, UR4, URZ ;  /* 0x00000004050472a4 */ /* 0x000fe2000f8e023f */
[----:B------:R-:W0:Y:S02]  /*0040*/  S2R R3, SR_TID.X ;  /* 0x0000000000037919 */ /* 0x000e240000002100 */
[----:B0-----:R-:W-:-:S05]  /*0050*/  IMAD R4, R4, c[0x0][0x0], R3 ;  /* 0x0000000004047a24 */ /* 0x001fca00078e0203 */
[----:B------:R-:W-:-:S13]  /*0060*/  ISETP.GT.AND P0, PT, R4, UR4, PT ;  /* 0x0000000404007c0c */ /* 0x000fda000bf04270 */
[----:B------:R-:W-:Y:S05]  /*0070*/  @P0 EXIT ;  /* 0x000000000000094d */ /* 0x000fea0003800000 */
[----:B------:R-:W-:Y:S01]  /*0080*/  IABS R5, c[0x0][0x174] ;  /* 0x00005d0000057a13 */ /* 0x000fe20000000000 */
[----:B------:R-:W-:-:S03]  /*0090*/  ULDC.64 UR4, c[0x0][0x118] ;  /* 0x0000460000047ab9 */ /* 0x000fc60000000a00 */
[----:B------:R-:W0:Y:S08]  /*00a0*/  I2F.RP R0, R5 ;  /* 0x0000000500007306 */ /* 0x000e300000209400 */
[----:B0-----:R-:W0:Y:S02]  /*00b0*/  MUFU.RCP R0, R0 ;  /* 0x0000000000007308 */ /* 0x001e240000001000 */
[----:B0-----:R-:W-:-:S06]  /*00c0*/  IADD3 R2, R0, 0xffffffe, RZ ;  /* 0x0ffffffe00027810 */ /* 0x001fcc0007ffe0ff */
[----:B------:R0:W1:Y:S02]  /*00d0*/  F2I.FTZ.U32.TRUNC.NTZ R3, R2 ;  /* 0x0000000200037305 */ /* 0x000064000021f000 */
[----:B0-----:R-:W-:Y:S01]  /*00e0*/  IMAD.MOV.U32 R2, RZ, RZ, RZ ;  /* 0x000000ffff027224 */ /* 0x001fe200078e00ff */
[----:B-1----:R-:W-:-:S05]  /*00f0*/  IADD3 R6, RZ, -R3, RZ ;  /* 0x80000003ff067210 */ /* 0x002fca0007ffe0ff */
[----:B------:R-:W-:Y:S01]  /*0100*/  IMAD R7, R6, R5, RZ ;  /* 0x0000000506077224 */ /* 0x000fe200078e02ff */
[----:B------:R-:W-:-:S03]  /*0110*/  IABS R6, R4 ;  /* 0x0000000400067213 */ /* 0x000fc60000000000 */
[----:B------:R-:W-:-:S06]  /*0120*/  IMAD.HI.U32 R3, R3, R7, R2 ;  /* 0x0000000703037227 */ /* 0x000fcc00078e0002 */
[----:B------:R-:W-:-:S05]  /*0130*/  IMAD.HI.U32 R3, R3, R6, RZ ;  /* 0x0000000603037227 */ /* 0x000fca00078e00ff */
[----:B------:R-:W-:-:S05]  /*0140*/  IADD3 R0, -R3, RZ, RZ ;  /* 0x000000ff03007210 */ /* 0x000fca0007ffe1ff */
[----:B------:R-:W-:-:S05]  /*0150*/  IMAD R0, R5, R0, R6 ;  /* 0x0000000005007224 */ /* 0x000fca00078e0206 */
[----:B------:R-:W-:-:S13]  /*0160*/  ISETP.GT.U32.AND P2, PT, R5, R0, PT ;  /* 0x000000000500720c */ /* 0x000fda0003f44070 */
[----:B------:R-:W-:Y:S01]  /*0170*/  @!P2 IMAD.IADD R0, R0, 0x1, -R5 ;  /* 0x000000010000a824 */ /* 0x000fe200078e0a05 */
[----:B------:R-:W-:Y:S02]  /*0180*/  @!P2 IADD3 R3, R3, 0x1, RZ ;  /* 0x000000010303a810 */ /* 0x000fe40007ffe0ff */
[----:B------:R-:W-:Y:S02]  /*0190*/  ISETP.NE.AND P2, PT, RZ, c[0x0][0x174], PT ;  /* 0x00005d00ff007a0c */ /* 0x000fe40003f45270 */
[----:B------:R-:W-:Y:S02]  /*01a0*/  ISETP.GE.U32.AND P0, PT, R0, R5, PT ;  /* 0x000000050000720c */ /* 0x000fe40003f06070 */
[----:B------:R-:W-:-:S04]  /*01b0*/  LOP3.LUT R0, R4, c[0x0][0x174], RZ, 0x3c, !PT ;  /* 0x00005d0004007a12 */ /* 0x000fc800078e3cff */
[----:B------:R-:W-:Y:S01]  /*01c0*/  ISETP.GE.AND P1, PT, R0, RZ, PT ;  /* 0x000000ff0000720c */ /* 0x000fe20003f26270 */
[----:B------:R-:W-:-:S06]  /*01d0*/  IMAD.MOV.U32 R0, RZ, RZ, c[0x0][0x178] ;  /* 0x00005e00ff007624 */ /* 0x000fcc00078e00ff */
[----:B------:R-:W-:-:S06]  /*01e0*/  @P0 IADD3 R3, R3, 0x1, RZ ;  /* 0x0000000103030810 */ /* 0x000fcc0007ffe0ff */
[----:B------:R-:W-:Y:S02]  /*01f0*/  @!P1 IADD3 R3, -R3, RZ, RZ ;  /* 0x000000ff03039210 */ /* 0x000fe40007ffe1ff */
[----:B------:R-:W-:-:S04]  /*0200*/  @!P2 LOP3.LUT R3, RZ, c[0x0][0x174], RZ, 0x33, !PT ;  /* 0x00005d00ff03aa12 */ /* 0x000fc800078e33ff */
[C---:B------:R-:W-:Y:S01]  /*0210*/  IADD3 R5, -R3.reuse, RZ, RZ ;  /* 0x000000ff03057210 */ /* 0x040fe20007ffe1ff */
[----:B------:R-:W-:-:S04]  /*0220*/  IMAD R3, R3, R0, c[0x0][0x17c] ;  /* 0x00005f0003037624 */ /* 0x000fc800078e0200 */
[----:B------:R-:W-:Y:S02]  /*0230*/  IMAD R0, R5, c[0x0][0x174], R4 ;  /* 0x00005d0005007a24 */ /* 0x000fe400078e0204 */
[----:B------:R-:W-:Y:S02]  /*0240*/  IMAD.MOV.U32 R5, RZ, RZ, 0x4 ;  /* 0x00000004ff057424 */ /* 0x000fe400078e00ff */
[----:B------:R-:W-:-:S04]  /*0250*/  IMAD R3, R3, c[0x0][0x174], R0 ;  /* 0x00005d0003037a24 */ /* 0x000fc800078e0200 */
[----:B------:R-:W-:-:S06]  /*0260*/  IMAD.WIDE R2, R3, R5, c[0x0][0x160] ;  /* 0x0000580003027625 */ /* 0x000fcc00078e0205 */
[----:B------:R-:W2:Y:S01]  /*0270*/  LDG.E.CONSTANT R3, [R2.64] ;  /* 0x0000000402037981 */ /* 0x000ea2000c1e9900 */
[----:B------:R-:W-:-:S05]  /*0280*/  IMAD.WIDE R4, R4, R5, c[0x0][0x168] ;  /* 0x00005a0004047625 */ /* 0x000fca00078e0205 */
[----:B--2---:R-:W-:Y:S01]  /*0290*/  STG.E [R4.64], R3 ;  /* 0x0000000304007986 */ /* 0x004fe2000c101904 */
[----:B------:R-:W-:Y:S05]  /*02a0*/  EXIT ;  /* 0x000000000000794d */ /* 0x000fea0003800000 */
.L_x_2:
        /* <DEDUP_REMOVED lines=13> */
.L_x_13:


//--------------------- .text._ZN17fastertransformer37add_bias_concat_clstoken_add_posembedIfEEvPKT_PS1_S3_S3_S3_iiib --------------------------
	.section	.text._ZN17fastertransformer37add_bias_concat_clstoken_add_posembedIfEEvPKT_PS1_S3_S3_S3_iiib,"ax",@progbits
	.sectioninfo	@"SHI_REGISTERS=20"
	.align	128
        .global         _ZN17fastertransformer37add_bias_concat_clstoken_add_posembedIfEEvPKT_PS1_S3_S3_S3_iiib
        .type           _ZN17fastertransformer37add_bias_concat_clstoken_add_posembedIfEEvPKT_PS1_S3_S3_S3_iiib,@function
        .size           _ZN17fastertransformer37add_bias_concat_clstoken_add_posembedIfEEvPKT_PS1_S3_S3_S3_iiib,(.L_x_14 - _ZN17fastertransformer37add_bias_concat_clstoken_add_posembedIfEEvPKT_PS1_S3_S3_S3_iiib)
        .other          _ZN17fastertransformer37add_bias_concat_clstoken_add_posembedIfEEvPKT_PS1_S3_S3_S3_iiib,@"STO_CUDA_ENTRY STV_DEFAULT"
_ZN17fastertransformer37add_bias_concat_clstoken_add_posembedIfEEvPKT_PS1_S3_S3_S3_iiib:
.text._ZN17fastertransformer37add_bias_concat_clstoken_add_posembedIfEEvPKT_PS1_S3_S3_S3_iiib:
        /* <DEDUP_REMOVED lines=9> */
[----:B------:R-:W-:Y:S02]  /*0090*/  ULDC UR4, c[0x0][0x190] ;  /* 0x0000640000047ab9 */ /* 0x000fe40000000800 */
[----:B------:R-:W-:Y:S01]  /*00a0*/  ULDC.S8 UR6, c[0x0][0x194] ;  /* 0x0000650000067ab9 */ /* 0x000fe20000000200 */
[----:B------:R-:W0:Y:S01]  /*00b0*/  I2F.RP R5, R0 ;  /* 0x0000000000057306 */ /* 0x000e220000209400 */
[----:B------:R-:W-:Y:S01]  /*00c0*/  UIADD3 UR4, UR4, -0x1, URZ ;  /* 0xffffffff04047890 */ /* 0x000fe2000fffe03f */
[----:B------:R-:W-:Y:S01]  /*00d0*/  ISETP.NE.AND P0, PT, RZ, UR6, PT ;  /* 0x00000006ff007c0c */ /* 0x000fe2000bf05270 */
[----:B------:R-:W-:Y:S02]  /*00e0*/  UISETP.NE.AND UP0, UPT, UR6, URZ, UPT ;  /* 0x0000003f0600728c */ /* 0x000fe4000bf05270 */
[----:B------:R-:W-:Y:S02]  /*00f0*/  ULDC.64 UR8, c[0x0][0x118] ;  /* 0x0000460000087ab9 */ /* 0x000fe40000000a00 */
[----:B------:R-:W-:Y:S01]  /*0100*/  USEL UR6, UR4, URZ, !UP0 ;  /* 0x0000003f04067287 */ /* 0x000fe2000c000000 */
[----:B0-----:R-:W0:Y:S02]  /*0110*/  MUFU.RCP R5, R5 ;  /* 0x0000000500057308 */ /* 0x001e240000001000 */
[----:B0-----:R-:W-:-:S06]  /*0120*/  IADD3 R2, R5, 0xffffffe, RZ ;  /* 0x0ffffffe05027810 */ /* 0x001fcc0007ffe0ff */
[----:B------:R0:W1:Y:S02]  /*0130*/  F2I.FTZ.U32.TRUNC.NTZ R3, R2 ;  /* 0x0000000200037305 */ /* 0x000064000021f000 */
[----:B0-----:R-:W-:Y:S01]  /*0140*/  HFMA2.MMA R2, -RZ, RZ, 0, 0 ;  /* 0x00000000ff027435 */ /* 0x001fe200000001ff */
[----:B-1----:R-:W-:-:S04]  /*0150*/  IMAD.MOV R7, RZ, RZ, -R3 ;  /* 0x000000ffff077224 */ /* 0x002fc800078e0a03 */
[----:B------:R-:W-:-:S05]  /*0160*/  IMAD R5, R7, R0, RZ ;  /* 0x0000000007057224 */ /* 0x000fca00078e02ff */
[----:B------:R-:W-:-:S04]  /*0170*/  IMAD.HI.U32 R2, R3, R5, R2 ;  /* 0x0000000503027227 */ /* 0x000fc800078e0002 */
[----:B------:R-:W-:-:S03]  /*0180*/  IMAD.MOV.U32 R3, RZ, RZ, R4 ;  /* 0x000000ffff037224 */ /* 0x000fc600078e0004 */
.L_x_3:
[----:B------:R-:W-:Y:S02]  /*0190*/  IABS R10, c[0x0][0x190] ;  /* 0x00006400000a7a13 */ /* 0x000fe40000000000 */
[----:B------:R-:W-:Y:S02]  /*01a0*/  IABS R5, R3 ;  /* 0x0000000300057213 */ /* 0x000fe40000000000 */
[----:B0-----:R-:W0:Y:S01]  /*01b0*/  I2F.RP R7, R10 ;  /* 0x0000000a00077306 */ /* 0x001e220000209400 */
[----:B------:R-:W-:Y:S02]  /*01c0*/  IABS R8, c[0x0][0x18c] ;  /* 0x0000630000087a13 */ /* 0x000fe40000000000 */
[----:B------:R-:W-:-:S04]  /*01d0*/  IMAD.HI.U32 R4, R2, R5, RZ ;  /* 0x0000000502047227 */ /* 0x000fc800078e00ff */
[----:B------:R-:W-:-:S04]  /*01e0*/  IMAD.MOV R6, RZ, RZ, -R4 ;  /* 0x000000ffff067224 */ /* 0x000fc800078e0a04 */
[----:B------:R-:W-:Y:S01]  /*01f0*/  IMAD R5, R8, R6, R5 ;  /* 0x0000000608057224 */ /* 0x000fe200078e0205 */
[----:B------:R-:W-:-:S04]  /*0200*/  LOP3.LUT R6, R3, c[0x0][0x18c], RZ, 0x3c, !PT ;  /* 0x0000630003067a12 */ /* 0x000fc800078e3cff */
[----:B------:R-:W-:Y:S01]  /*0210*/  ISETP.GT.U32.AND P3, PT, R0, R5, PT ;  /* 0x000000050000720c */ /* 0x000fe20003f64070 */
[----:B0-----:R-:W0:Y:S01]  /*0220*/  MUFU.RCP R7, R7 ;  /* 0x0000000700077308 */ /* 0x001e220000001000 */
[----:B------:R-:W-:-:S11]  /*0230*/  ISETP.GE.AND P2, PT, R6, RZ, PT ;  /* 0x000000ff0600720c */ /* 0x000fd60003f46270 */
[----:B------:R-:W-:Y:S02]  /*0240*/  @!P3 IADD3 R5, R5, -R8, RZ ;  /* 0x800000080505b210 */ /* 0x000fe40007ffe0ff */
[----:B------:R-:W-:Y:S02]  /*0250*/  @!P3 IADD3 R4, R4, 0x1, RZ ;  /* 0x000000010404b810 */ /* 0x000fe40007ffe0ff */
[----:B------:R-:W-:Y:S02]  /*0260*/  ISETP.GE.U32.AND P1, PT, R5, R0, PT ;  /* 0x000000000500720c */ /* 0x000fe40003f26070 */
[----:B0-----:R-:W-:Y:S02]  /*0270*/  IADD3 R8, R7, 0xffffffe, RZ ;  /* 0x0ffffffe07087810 */ /* 0x001fe40007ffe0ff */
[----:B------:R-:W-:Y:S02]  /*0280*/  ISETP.NE.AND P3, PT, RZ, c[0x0][0x18c], PT ;  /* 0x00006300ff007a0c */ /* 0x000fe40003f65270 */
[----:B------:R-:W0:Y:S07]  /*0290*/  F2I.FTZ.U32.TRUNC.NTZ R5, R8 ;  /* 0x0000000800057305 */ /* 0x000e2e000021f000 */
[----:B------:R-:W-:-:S05]  /*02a0*/  @P1 IADD3 R4, R4, 0x1, RZ ;  /* 0x0000000104041810 */ /* 0x000fca0007ffe0ff */
[----:B------:R-:W-:Y:S01]  /*02b0*/  IMAD.MOV.U32 R12, RZ, RZ, R4 ;  /* 0x000000ffff0c7224 */ /* 0x000fe200078e0004 */
[----:B------:R-:W-:Y:S02]  /*02c0*/  MOV R4, RZ ;  /* 0x000000ff00047202 */ /* 0x000fe40000000f00 */
[----:B0-----:R-:W-:Y:S01]  /*02d0*/  IADD3 R7, RZ, -R5, RZ ;  /* 0x80000005ff077210 */ /* 0x001fe20007ffe0ff */
[----:B------:R-:W-:Y:S01]  /*02e0*/  @!P2 IMAD.MOV R12, RZ, RZ, -R12 ;  /* 0x000000ffff0ca224 */ /* 0x000fe200078e0a0c */
[----:B------:R-:W-:-:S03]  /*02f0*/  @!P3 LOP3.LUT R12, RZ, c[0x0][0x18c], RZ, 0x33, !PT ;  /* 0x00006300ff0cba12 */ /* 0x000fc600078e33ff */
[----:B------:R-:W-:Y:S01]  /*0300*/  IMAD R7, R7, R10, RZ ;  /* 0x0000000a07077224 */ /* 0x000fe200078e02ff */
[----:B------:R-:W-:-:S03]  /*0310*/  IABS R6, R12 ;  /* 0x0000000c00067213 */ /* 0x000fc60000000000 */
[----:B------:R-:W-:-:S04]  /*0320*/  IMAD.HI.U32 R4, R5, R7, R4 ;  /* 0x0000000705047227 */ /* 0x000fc800078e0004 */
[----:B------:R-:W-:-:S04]  /*0330*/  IMAD.MOV.U32 R5, RZ, RZ, R6 ;  /* 0x000000ffff057224 */ /* 0x000fc800078e0006 */
[----:B------:R-:W-:-:S05]  /*0340*/  IMAD.HI.U32 R4, R4, R5, RZ ;  /* 0x0000000504047227 */ /* 0x000fca00078e00ff */
[----:B------:R-:W-:-:S05]  /*0350*/  IADD3 R6, -R4, RZ, RZ ;  /* 0x000000ff04067210 */ /* 0x000fca0007ffe1ff */
[----:B------:R-:W-:Y:S01]  /*0360*/  IMAD R5, R10, R6, R5 ;  /* 0x000000060a057224 */ /* 0x000fe200078e0205 */
[----:B------:R-:W-:-:S04]  /*0370*/  IADD3 R6, -R12, RZ, RZ ;  /* 0x000000ff0c067210 */ /* 0x000fc80007ffe1ff */
[----:B------:R-:W-:Y:S01]  /*0380*/  ISETP.GT.U32.AND P3, PT, R10, R5, PT ;  /* 0x000000050a00720c */ /* 0x000fe20003f64070 */
[----:B------:R-:W-:-:S12]  /*0390*/  IMAD R13, R6, c[0x0][0x18c], R3 ;  /* 0x00006300060d7a24 */ /* 0x000fd800078e0203 */
[----:B------:R-:W-:Y:S01]  /*03a0*/  @!P3 IMAD.IADD R5, R5, 0x1, -R10 ;  /* 0x000000010505b824 */ /* 0x000fe200078e0a0a */
[----:B------:R-:W-:Y:S02]  /*03b0*/  @!P3 IADD3 R4, R4, 0x1, RZ ;  /* 0x000000010404b810 */ /* 0x000fe40007ffe0ff */
[----:B------:R-:W-:Y:S02]  /*03c0*/  ISETP.NE.AND P3, PT, RZ, c[0x0][0x190], PT ;  /* 0x00006400ff007a0c */ /* 0x000fe40003f65270 */
[----:B------:R-:W-:Y:S02]  /*03d0*/  ISETP.GE.U32.AND P1, PT, R5, R10, PT ;  /* 0x0000000a0500720c */ /* 0x000fe40003f26070 */
[----:B------:R-:W-:-:S04]  /*03e0*/  LOP3.LUT R5, R12, c[0x0][0x190], RZ, 0x3c, !PT ;  /* 0x000064000c057a12 */ /* 0x000fc800078e3cff */
[----:B------:R-:W-:-:S07]  /*03f0*/  ISETP.GE.AND P2, PT, R5, RZ, PT ;  /* 0x000000ff0500720c */ /* 0x000fce0003f46270 */
[----:B------:R-:W-:-:S06]  /*0400*/  @P1 IADD3 R4, R4, 0x1, RZ ;  /* 0x0000000104041810 */ /* 0x000fcc0007ffe0ff */
[----:B------:R-:W-:Y:S02]  /*0410*/  @!P2 IADD3 R4, -R4, RZ, RZ ;  /* 0x000000ff0404a210 */ /* 0x000fe40007ffe1ff */
[----:B------:R-:W-:-:S05]  /*0420*/  @!P3 LOP3.LUT R4, RZ, c[0x0][0x190], RZ, 0x33, !PT ;  /* 0x00006400ff04ba12 */ /* 0x000fca00078e33ff */
[----:B------:R-:W-:-:S04]  /*0430*/  IMAD.MOV R5, RZ, RZ, -R4 ;  /* 0x000000ffff057224 */ /* 0x000fc800078e0a04 */
[----:B------:R-:W-:-:S04]  /*0440*/  IMAD R5, R5, c[0x0][0x190], R12 ;  /* 0x0000640005057a24 */ /* 0x000fc800078e020c */
[C---:B------:R-:W-:Y:S01]  /*0450*/  IMAD R15, R5.reuse, c[0x0][0x18c], R13 ;  /* 0x00006300050f7a24 */ /* 0x040fe200078e020d */
[C---:B------:R-:W-:Y:S02]  /*0460*/  ISETP.NE.AND P1, PT, R5.reuse, UR6, PT ;  /* 0x0000000605007c0c */ /* 0x040fe4000bf25270 */
[----:B------:R-:W-:Y:S01]  /*0470*/  IADD3 R7, R5, -0x1, RZ ;  /* 0xffffffff05077810 */ /* 0x000fe20007ffe0ff */
[----:B------:R-:W-:-:S04]  /*0480*/  @!P0 IMAD.MOV R7, RZ, RZ, R5 ;  /* 0x000000ffff078224 */ /* 0x000fc800078e0205 */
[----:B------:R-:W-:-:S06]  /*0490*/  IMAD R6, R4, UR4, R7 ;  /* 0x0000000404067c24 */ /* 0x000fcc000f8e0207 */
[----:B------:R-:W-:Y:S01]  /*04a0*/  @P1 MOV R12, 0x4 ;  /* 0x00000004000c1802 */ /* 0x000fe20000000f00 */
[----:B------:R-:W-:-:S04]  /*04b0*/  @P1 IMAD R6, R6, c[0x0][0x18c], R13 ;  /* 0x0000630006061a24 */ /* 0x000fc800078e020d */
[----:B------:R-:W-:-:S04]  /*04c0*/  @P1 IMAD.WIDE R8, R13, R12, c[0x0][0x170] ;  /* 0x00005c000d081625 */ /* 0x000fc800078e020c */
[-C--:B------:R-:W-:Y:S02]  /*04d0*/  @P1 IMAD.WIDE R6, R6, R12.reuse, c[0x0][0x160] ;  /* 0x0000580006061625 */ /* 0x080fe400078e020c */
[----:B------:R-:W2:Y:S02]  /*04e0*/  @P1 LDG.E.CONSTANT R9, [R8.64] ;  /* 0x0000000808091981 */ /* 0x000ea4000c1e9900 */
[----:B------:R-:W-:Y:S02]  /*04f0*/  @P1 IMAD.WIDE R10, R15, R12, c[0x0][0x180] ;  /* 0x000060000f0a1625 */ /* 0x000fe400078e020c */
[----:B------:R-:W2:Y:S04]  /*0500*/  @P1 LDG.E.CONSTANT R6, [R6.64] ;  /* 0x0000000806061981 */ /* 0x000ea8000c1e9900 */
[----:B------:R-:W3:Y:S01]  /*0510*/  @P1 LDG.E.CONSTANT R17, [R10.64] ;  /* 0x000000080a111981 */ /* 0x000ee2000c1e9900 */
[----:B------:R-:W-:-:S04]  /*0520*/  @!P1 IMAD.MOV.U32 R12, RZ, RZ, 0x4 ;  /* 0x00000004ff0c9424 */ /* 0x000fc800078e00ff */
[----:B------:R-:W-:-:S04]  /*0530*/  @!P1 IMAD.WIDE R4, R13, R12, c[0x0][0x178] ;  /* 0x00005e000d049625 */ /* 0x000fc800078e020c */
[----:B------:R-:W-:-:S04]  /*0540*/  @!P1 IMAD.WIDE R14, R15, R12, c[0x0][0x180] ;  /* 0x000060000f0e9625 */ /* 0x000fc800078e020c */
[----:B--2---:R-:W-:Y:S01]  /*0550*/  @P1 FADD.FTZ R16, R6, R9 ;  /* 0x0000000906101221 */ /* 0x004fe20000010000 */
[----:B------:R-:W3:Y:S05]  /*0560*/  @!P1 LDG.E.CONSTANT R17, [R14.64] ;  /* 0x000000080e119981 */ /* 0x000eea000c1e9900 */
[----:B------:R-:W3:Y:S01]  /*0570*/  @!P1 LDG.E.CONSTANT R16, [R4.64] ;  /* 0x0000000804109981 */ /* 0x000ee2000c1e9900 */
[----:B------:R-:W-:Y:S01]  /*0580*/  IMAD.WIDE R12, R3, R12, c[0x0][0x168] ;  /* 0x00005a00030c7625 */ /* 0x000fe200078e020c */
[----:B------:R-:W-:-:S05]  /*0590*/  MOV R6, c[0x0][0x0] ;  /* 0x0000000000067a02 */ /* 0x000fca0000000f00 */
[----:B------:R-:W-:-:S05]  /*05a0*/  IMAD R3, R6, c[0x0][0xc], R3 ;  /* 0x0000030006037a24 */ /* 0x000fca00078e0203 */
[----:B------:R-:W-:Y:S01]  /*05b0*/  ISETP.GE.AND P1, PT, R3, UR5, PT ;  /* 0x0000000503007c0c */ /* 0x000fe2000bf26270 */
[----:B---3--:R-:W-:-:S05]  /*05c0*/  FADD.FTZ R17, R17, R16 ;  /* 0x0000001011117221 */ /* 0x008fca0000010000 */
[----:B------:R0:W-:Y:S07]  /*05d0*/  STG.E [R12.64], R17 ;  /* 0x000000110c007986 */ /* 0x0001ee000c101908 */
[----:B------:R-:W-:Y:S05]  /*05e0*/  @!P1 BRA `(.L_x_3) ;  /* 0xfffffba000009947 */ /* 0x000fea000383ffff */
[----:B------:R-:W-:Y:S05]  /*05f0*/  EXIT ;  /* 0x000000000000794d */ /* 0x000fea0003800000 */
.L_x_4:
        /* <DEDUP_REMOVED lines=16> */
.L_x_14:


//--------------------- .text._ZN17fastertransformer21add_bias_add_posembedI6__halfEEvPT_PKS2_S5_iii --------------------------
	.section	.text._ZN17fastertransformer21add_bias_add_posembedI6__halfEEvPT_PKS2_S5_iii,"ax",@progbits
	.sectioninfo	@"SHI_REGISTERS=16"
	.align	128
        .global         _ZN17fastertransformer21add_bias_add_posembedI6__halfEEvPT_PKS2_S5_iii
        .type           _ZN17fastertransformer21add_bias_add_posembedI6__halfEEvPT_PKS2_S5_iii,@function
        .size           _ZN17fastertransformer21add_bias_add_posembedI6__halfEEvPT_PKS2_S5_iii,(.L_x_15 - _ZN17fastertransformer21add_bias_add_posembedI6__halfEEvPT_PKS2_S5_iii)
        .other          _ZN17fastertransformer21add_bias_add_posembedI6__halfEEvPT_PKS2_S5_iii,@"STO_CUDA_ENTRY STV_DEFAULT"
_ZN17fastertransformer21add_bias_add_posembedI6__halfEEvPT_PKS2_S5_iii:
.text._ZN17fastertransformer21add_bias_add_posembedI6__halfEEvPT_PKS2_S5_iii:
        /* <DEDUP_REMOVED lines=20> */
.L_x_5:
        /* <DEDUP_REMOVED lines=8> */
[----:B------:R-:W-:Y:S01]  /*01c0*/  IADD3 R5, -R5, RZ, RZ ;  /* 0x000000ff05057210 */ /* 0x000fe20007ffe1ff */
[----:B0-----:R-:W-:Y:S02]  /*01d0*/  IMAD.MOV.U32 R6, RZ, RZ, RZ ;  /* 0x000000ffff067224 */ /* 0x001fe400078e00ff */
[----:B-1----:R-:W-:-:S04]  /*01e0*/  IMAD.MOV R10, RZ, RZ, -R7 ;  /* 0x000000ffff0a7224 */ /* 0x002fc800078e0a07 */
[----:B------:R-:W-:Y:S01]  /*01f0*/  IMAD R11, R10, R9, RZ ;  /* 0x000000090a0b7224 */ /* 0x000fe200078e02ff */
[----:B------:R-:W-:-:S03]  /*0200*/  IABS R10, c[0x0][0x17c] ;  /* 0x00005f00000a7a13 */ /* 0x000fc60000000000 */
[----:B------:R-:W-:-:S04]  /*0210*/  IMAD.HI.U32 R7, R7, R11, R6 ;  /* 0x0000000b07077227 */ /* 0x000fc800078e0006 */
[----:B------:R-:W-:Y:S02]  /*0220*/  IMAD R5, R10, R5, R8 ;  /* 0x000000050a057224 */ /* 0x000fe400078e0208 */
[----:B------:R-:W-:-:S03]  /*0230*/  IMAD.HI.U32 R7, R7, R8, RZ ;  /* 0x0000000807077227 */ /* 0x000fc600078e00ff */
[----:B------:R-:W-:Y:S01]  /*0240*/  ISETP.GT.U32.AND P1, PT, R0, R5, PT ;  /* 0x000000050000720c */ /* 0x000fe20003f24070 */
[----:B------:R-:W-:Y:S02]  /*0250*/  IMAD.MOV R7, RZ, RZ, -R7 ;  /* 0x000000ffff077224 */ /* 0x000fe400078e0a07 */
[----:B------:R-:W-:Y:S02]  /*0260*/  IMAD.MOV.U32 R11, RZ, RZ, 0x4 ;  /* 0x00000004ff0b7424 */ /* 0x000fe400078e00ff */
[----:B------:R-:W-:-:S05]  /*0270*/  IMAD R6, R9, R7, R8 ;  /* 0x0000000709067224 */ /* 0x000fca00078e0208 */
[----:B------:R-:W-:-:S03]  /*0280*/  ISETP.GT.U32.AND P2, PT, R9, R6, PT ;  /* 0x000000060900720c */ /* 0x000fc60003f44070 */
[----:B------:R-:W-:Y:S01]  /*0290*/  @!P1 IMAD.IADD R5, R5, 0x1, -R10 ;  /* 0x0000000105059824 */ /* 0x000fe200078e0a0a */
[----:B------:R-:W-:-:S09]  /*02a0*/  ISETP.NE.AND P1, PT, RZ, c[0x0][0x17c], PT ;  /* 0x00005f00ff007a0c */ /* 0x000fd20003f25270 */
        /* <DEDUP_REMOVED lines=10> */
[-C--:B------:R-:W-:Y:S02]  /*0350*/  IMAD.WIDE R8, R8, R11.reuse, c[0x0][0x170] ;  /* 0x00005c0008087625 */ /* 0x080fe400078e020b */
[----:B------:R-:W2:Y:S02]  /*0360*/  LDG.E.CONSTANT R7, [R6.64] ;  /* 0x0000000606077981 */ /* 0x000ea4000c1e9900 */
[----:B------:R-:W-:Y:S02]  /*0370*/  IMAD.WIDE R10, R2, R11, c[0x0][0x160] ;  /* 0x00005800020a7625 */ /* 0x000fe400078e020b */
[----:B------:R-:W2:Y:S04]  /*0380*/  LDG.E.CONSTANT R8, [R8.64] ;  /* 0x0000000608087981 */ /* 0x000ea8000c1e9900 */
[----:B------:R-:W3:Y:S01]  /*0390*/  LDG.E R5, [R10.64] ;  /* 0x000000060a057981 */ /* 0x000ee2000c1e1900 */
[----:B------:R-:W-:-:S05]  /*03a0*/  MOV R13, c[0x0][0x0] ;  /* 0x00000000000d7a02 */ /* 0x000fca0000000f00 */
[----:B------:R-:W-:-:S05]  /*03b0*/  IMAD R2, R13, c[0x0][0xc], R2 ;  /* 0x000003000d027a24 */ /* 0x000fca00078e0202 */
[----:B------:R-:W-:Y:S01]  /*03c0*/  ISETP.GE.AND P1, PT, R2, UR4, PT ;  /* 0x0000000402007c0c */ /* 0x000fe2000bf26270 */
[----:B--2---:R-:W-:-:S06]  /*03d0*/  HADD2 R7, R7, R8 ;  /* 0x0000000807077230 */ /* 0x004fcc0000000000 */
[----:B---3--:R-:W-:-:S07]  /*03e0*/  HFMA2.MMA R5, R5, 1, 1, R7 ;  /* 0x3c003c0005057835 */ /* 0x008fce0000000007 */
[----:B------:R0:W-:Y:S01]  /*03f0*/  STG.E [R10.64], R5 ;  /* 0x000000050a007986 */ /* 0x0001e2000c101906 */
[----:B------:R-:W-:Y:S05]  /*0400*/  @!P1 BRA `(.L_x_5) ;  /* 0xfffffd3000009947 */ /* 0x000fea000383ffff */
[----:B------:R-:W-:Y:S05]  /*0410*/  EXIT ;  /* 0x000000000000794d */ /* 0x000fea0003800000 */
.L_x_6:
        /* <DEDUP_REMOVED lines=14> */
.L_x_15:


//--------------------- .text._ZN17fastertransformer10slice_copyI6__halfEEvPKT_PS2_iiii --------------------------
	.section	.text._ZN17fastertransformer10slice_copyI6__halfEEvPKT_PS2_iiii,"ax",@progbits
	.sectioninfo	@"SHI_REGISTERS=10"
	.align	128
        .global         _ZN17fastertransformer10slice_copyI6__halfEEvPKT_PS2_iiii
        .type           _ZN17fastertransformer10slice_copyI6__halfEEvPKT_PS2_iiii,@function
        .size           _ZN17fastertransformer10slice_copyI6__halfEEvPKT_PS2_iiii,(.L_x_16 - _ZN17fastertransformer10slice_copyI6__halfEEvPKT_PS2_iiii)
        .other          _ZN17fastertransformer10slice_copyI6__halfEEvPKT_PS2_iiii,@"STO_CUDA_ENTRY STV_DEFAULT"
_ZN17fastertransformer10slice_copyI6__halfEEvPKT_PS2_iiii:
.text._ZN17fastertransformer10slice_copyI6__halfEEvPKT_PS2_iiii:
        /* <DEDUP_REMOVED lines=43> */
.L_x_7:
        /* <DEDUP_REMOVED lines=13> */
.L_x_16:


//--------------------- .text._ZN17fastertransformer37add_bias_concat_clstoken_add_posembedI6__halfEEvPKT_PS2_S4_S4_S4_iiib --------------------------
	.section	.text._ZN17fastertransformer37add_bias_concat_clstoken_add_posembedI6__halfEEvPKT_PS2_S4_S4_S4_iiib,"ax",@progbits
	.sectioninfo	@"SHI_REGISTERS=20"
	.align	128
        .global         _ZN17fastertransformer37add_bias_concat_clstoken_add_posembedI6__halfEEvPKT_PS2_S4_S4_S4_iiib
        .type           _ZN17fastertransformer37add_bias_concat_clstoken_add_posembedI6__halfEEvPKT_PS2_S4_S4_S4_iiib,@function
        .size           _ZN17fastertransformer37add_bias_concat_clstoken_add_posembedI6__halfEEvPKT_PS2_S4_S4_S4_iiib,(.L_x_17 - _ZN17fastertransformer37add_bias_concat_clstoken_add_posembedI6__halfEEvPKT_PS2_S4_S4_S4_iiib)
        .other          _ZN17fastertransformer37add_bias_concat_clstoken_add_posembedI6__halfEEvPKT_PS2_S4_S4_S4_iiib,@"STO_CUDA_ENTRY STV_DEFAULT"
_ZN17fastertransformer37add_bias_concat_clstoken_add_posembedI6__halfEEvPKT_PS2_S4_S4_S4_iiib:
.text._ZN17fastertransformer37add_bias_concat_clstoken_add_posembedI6__halfEEvPKT_PS2_S4_S4_S4_iiib:
        /* <DEDUP_REMOVED lines=24> */
[----:B------:R-:W-:-:S05]  /*0180*/  IMAD.MOV.U32 R3, RZ, RZ, R4 ;  /* 0x000000ffff037224 */ /* 0x000fca00078e0004 */
.L_x_8:
[----:B------:R-:W-:Y:S02]  /*0190*/  IABS R5, R3 ;  /* 0x0000000300057213 */ /* 0x000fe40000000000 */
[----:B------:R-:W-:Y:S02]  /*01a0*/  IABS R10, c[0x0][0x190] ;  /* 0x00006400000a7a13 */ /* 0x000fe40000000000 */
[----:B------:R-:W-:Y:S01]  /*01b0*/  IABS R8, c[0x0][0x18c] ;  /* 0x0000630000087a13 */ /* 0x000fe20000000000 */
[----:B------:R-:W-:Y:S01]  /*01c0*/  IMAD.HI.U32 R4, R2, R5, RZ ;  /* 0x0000000502047227 */ /* 0x000fe200078e00ff */
[----:B------:R-:W0:Y:S03]  /*01d0*/  I2F.RP R7, R10 ;  /* 0x0000000a00077306 */ /* 0x000e260000209400 */
[----:B------:R-:W-:-:S04]  /*01e0*/  IMAD.MOV R6, RZ, RZ, -R4 ;  /* 0x000000ffff067224 */ /* 0x000fc800078e0a04 */
[----:B------:R-:W-:Y:S01]  /*01f0*/  IMAD R5, R8, R6, R5 ;  /* 0x0000000608057224 */ /* 0x000fe200078e0205 */
[----:B------:R-:W-:-:S04]  /*0200*/  LOP3.LUT R6, R3, c[0x0][0x18c], RZ, 0x3c, !PT ;  /* 0x0000630003067a12 */ /* 0x000fc800078e3cff */
[----:B------:R-:W-:Y:S02]  /*0210*/  ISETP.GT.U32.AND P3, PT, R0, R5, PT ;  /* 0x000000050000720c */ /* 0x000fe40003f64070 */
[----:B------:R-:W-:Y:S01]  /*0220*/  ISETP.GE.AND P2, PT, R6, RZ, PT ;  /* 0x000000ff0600720c */ /* 0x000fe20003f46270 */
[----:B0-----:R-:W0:Y:S10]  /*0230*/  MUFU.RCP R7, R7 ;  /* 0x0000000700077308 */ /* 0x001e340000001000 */
[----:B------:R-:W-:-:S02]  /*0240*/  @!P3 IADD3 R5, R5, -R8, RZ ;  /* 0x800000080505b210 */ /* 0x000fc40007ffe0ff */
[----:B------:R-:W-:Y:S02]  /*0250*/  @!P3 IADD3 R4, R4, 0x1, RZ ;  /* 0x000000010404b810 */ /* 0x000fe40007ffe0ff */
[----:B------:R-:W-:Y:S02]  /*0260*/  ISETP.GE.U32.AND P1, PT, R5, R0, PT ;  /* 0x000000000500720c */ /* 0x000fe40003f26070 */
[----:B------:R-:W-:Y:S02]  /*0270*/  ISETP.NE.AND P3, PT, RZ, c[0x0][0x18c], PT ;  /* 0x00006300ff007a0c */ /* 0x000fe40003f65270 */
[----:B0-----:R-:W-:-:S04]  /*0280*/  IADD3 R8, R7, 0xffffffe, RZ ;  /* 0x0ffffffe07087810 */ /* 0x001fc80007ffe0ff */
[----:B------:R-:W0:Y:S05]  /*0290*/  F2I.FTZ.U32.TRUNC.NTZ R5, R8 ;  /* 0x0000000800057305 */ /* 0x000e2a000021f000 */
[----:B------:R-:W-:-:S05]  /*02a0*/  @P1 IADD3 R4, R4, 0x1, RZ ;  /* 0x0000000104041810 */ /* 0x000fca0007ffe0ff */
[----:B------:R-:W-:Y:S02]  /*02b0*/  IMAD.MOV.U32 R12, RZ, RZ, R4 ;  /* 0x000000ffff0c7224 */ /* 0x000fe400078e0004 */
[----:B------:R-:W-:-:S03]  /*02c0*/  IMAD.MOV.U32 R4, RZ, RZ, RZ ;  /* 0x000000ffff047224 */ /* 0x000fc600078e00ff */
[----:B------:R-:W-:Y:S01]  /*02d0*/  @!P2 IADD3 R12, -R12, RZ, RZ ;  /* 0x000000ff0c0ca210 */ /* 0x000fe20007ffe1ff */
[----:B0-----:R-:W-:Y:S01]  /*02e0*/  IMAD.MOV R7, RZ, RZ, -R5 ;  /* 0x000000ffff077224 */ /* 0x001fe200078e0a05 */
        /* <DEDUP_REMOVED lines=33> */
[----:B------:R-:W2:Y:S02]  /*0500*/  @P1 LDG.E.CONSTANT R6, [R6.64] ;  /* 0x0000000806061981 */ /* 0x000ea4000c1e9900 */
[----:B------:R-:W-:Y:S02]  /*0510*/  @!P1 IMAD.MOV.U32 R12, RZ, RZ, 0x4 ;  /* 0x00000004ff0c9424 */ /* 0x000fe400078e00ff */
[----:B------:R-:W3:Y:S02]  /*0520*/  @P1 LDG.E.CONSTANT R10, [R10.64] ;  /* 0x000000080a0a1981 */ /* 0x000ee4000c1e9900 */
[----:B------:R-:W-:-:S04]  /*0530*/  @!P1 IMAD.WIDE R4, R13, R12, c[0x0][0x178] ;  /* 0x00005e000d049625 */ /* 0x000fc800078e020c */
[----:B------:R-:W-:Y:S02]  /*0540*/  @!P1 IMAD.WIDE R14, R15, R12, c[0x0][0x180] ;  /* 0x000060000f0e9625 */ /* 0x000fe400078e020c */
[----:B------:R-:W4:Y:S04]  /*0550*/  @!P1 LDG.E.CONSTANT R4, [R4.64] ;  /* 0x0000000804049981 */ /* 0x000f28000c1e9900 */
[----:B------:R-:W4:Y:S01]  /*0560*/  @!P1 LDG.E.CONSTANT R15, [R14.64] ;  /* 0x000000080e0f9981 */ /* 0x000f22000c1e9900 */
[----:B------:R-:W-:Y:S01]  /*0570*/  IMAD.WIDE R12, R3, R12, c[0x0][0x168] ;  /* 0x00005a00030c7625 */ /* 0x000fe200078e020c */
[----:B--2---:R-:W-:-:S06]  /*0580*/  @P1 HADD2 R5, R6, R9 ;  /* 0x0000000906051230 */ /* 0x004fcc0000000000 */
[----:B---3--:R-:W-:Y:S01]  /*0590*/  @P1 HFMA2.MMA R17, R10, 1, 1, R5 ;  /* 0x3c003c000a111835 */ /* 0x008fe20000000005 */
[----:B------:R-:W-:-:S05]  /*05a0*/  MOV R6, c[0x0][0x0] ;  /* 0x0000000000067a02 */ /* 0x000fca0000000f00 */
[----:B----4-:R-:W-:Y:S01]  /*05b0*/  @!P1 HADD2 R17, R4, R15 ;  /* 0x0000000f04119230 */ /* 0x010fe20000000000 */
[----:B------:R-:W-:-:S04]  /*05c0*/  IMAD R3, R6, c[0x0][0xc], R3 ;  /* 0x0000030006037a24 */ /* 0x000fc800078e0203 */
[----:B------:R0:W-:Y:S01]  /*05d0*/  STG.E [R12.64], R17 ;  /* 0x000000110c007986 */ /* 0x0001e2000c101908 */
[----:B------:R-:W-:-:S13]  /*05e0*/  ISETP.GE.AND P1, PT, R3, UR5, PT ;  /* 0x0000000503007c0c */ /* 0x000fda000bf26270 */
[----:B0-----:R-:W-:Y:S05]  /*05f0*/  @!P1 BRA `(.L_x_8) ;  /* 0xfffffb9000009947 */ /* 0x001fea000383ffff */
[----:B------:R-:W-:Y:S05]  /*0600*/  EXIT ;  /* 0x000000000000794d */ /* 0x000fea0003800000 */
.L_x_9:
        /* <DEDUP_REMOVED lines=15> */
.L_x_17:


//--------------------- .text._ZN17fastertransformer14add_bias_sliceI6__halfEEvPKT_PS2_S4_iiib --------------------------
	.section	.text._ZN17fastertransformer14add_bias_sliceI6__halfEEvPKT_PS2_S4_iiib,"ax",@progbits
	.sectioninfo	@"SHI_REGISTERS=21"
	.align	128
        .global         _ZN17fastertransformer14add_bias_sliceI6__halfEEvPKT_PS2_S4_iiib
        .type           _ZN17fastertransformer14add_bias_sliceI6__halfEEvPKT_PS2_S4_iiib,@function
        .size           _ZN17fastertransformer14add_bias_sliceI6__halfEEvPKT_PS2_S4_iiib,(.L_x_18 - _ZN17fastertransformer14add_bias_sliceI6__halfEEvPKT_PS2_S4_iiib)
        .other          _ZN17fastertransformer14add_bias_sliceI6__halfEEvPKT_PS2_S4_iiib,@"STO_CUDA_ENTRY STV_DEFAULT"
_ZN17fastertransformer14add_bias_sliceI6__halfEEvPKT_PS2_S4_iiib:
.text._ZN17fastertransformer14add_bias_sliceI6__halfEEvPKT_PS2_S4_iiib:
[----:B------:R-:W-:Y:S02]  /*0000*/  IMAD.MOV.U32 R1, RZ, RZ, c[0x0][0x28] ;  /* 0x00000a00ff017624 */ /* 0x000fe400078e00ff */
[----:B------:R-:W0:Y:S01]  /*0010*/  S2R R6, SR_CTAID.X ;  /* 0x0000000000067919 */ /* 0x000e220000002500 */
[----:B------:R-:W-:-:S03]  /*0020*/  IMAD.MOV.U32 R8, RZ, RZ, c[0x0][0x17c] ;  /* 0x00005f00ff087624 */ /* 0x000fc600078e00ff */
[----:B------:R-:W0:Y:S01]  /*0030*/  S2R R3, SR_TID.X ;  /* 0x0000000000037919 */ /* 0x000e220000002100 */
[----:B------:R-:W-:Y:S02]  /*0040*/  IMAD R0, R8, c[0x0][0x178], RZ ;  /* 0x00005e0008007a24 */ /* 0x000fe400078e02ff */
[----:B0-----:R-:W-:-:S05]  /*0050*/  IMAD R6, R6, c[0x0][0x0], R3 ;  /* 0x0000000006067a24 */ /* 0x001fca00078e0203 */
[----:B------:R-:W-:-:S13]  /*0060*/  ISETP.GE.AND P0, PT, R6, R0, PT ;  /* 0x000000000600720c */ /* 0x000fda0003f06270 */
[----:B------:R-:W-:Y:S05]  /*0070*/  @P0 EXIT ;  /* 0x000000000000094d */ /* 0x000fea0003800000 */
[----:B------:R-:W-:Y:S01]  /*0080*/  IABS R2, c[0x0][0x17c] ;  /* 0x00005f0000027a13 */ /* 0x000fe20000000000 */
[----:B------:R-:W-:Y:S01]  /*0090*/  IMAD R3, R8, c[0x0][0x180], RZ ;  /* 0x0000600008037a24 */ /* 0x000fe200078e02ff */
[----:B------:R-:W-:Y:S02]  /*00a0*/  ULDC.S8 UR4, c[0x0][0x184] ;  /* 0x0000610000047ab9 */ /* 0x000fe40000000200 */
[----:B------:R-:W0:Y:S01]  /*00b0*/  I2F.RP R7, R2 ;  /* 0x0000000200077306 */ /* 0x000e220000209400 */
[----:B------:R-:W-:Y:S01]  /*00c0*/  UISETP.NE.AND UP0, UPT, UR4, URZ, UPT ;  /* 0x0000003f0400728c */ /* 0x000fe2000bf05270 */
[----:B------:R-:W-:Y:S01]  /*00d0*/  ISETP.NE.AND P0, PT, R3, RZ, PT ;  /* 0x000000ff0300720c */ /* 0x000fe20003f05270 */
[----:B------:R-:W-:Y:S02]  /*00e0*/  ULDC.64 UR6, c[0x0][0x118] ;  /* 0x0000460000067ab9 */ /* 0x000fe40000000a00 */
[----:B------:R-:W-:-:S03]  /*00f0*/  USEL UR4, URZ, 0x1, !UP0 ;  /* 0x000000013f047887 */ /* 0x000fc6000c000000 */
[----:B0-----:R-:W0:Y:S02]  /*0100*/  MUFU.RCP R7, R7 ;  /* 0x0000000700077308 */ /* 0x001e240000001000 */
[----:B0-----:R-:W-:-:S06]  /*0110*/  IADD3 R4, R7, 0xffffffe, RZ ;  /* 0x0ffffffe07047810 */ /* 0x001fcc0007ffe0ff */
[----:B------:R0:W1:Y:S02]  /*0120*/  F2I.FTZ.U32.TRUNC.NTZ R5, R4 ;  /* 0x0000000400057305 */ /* 0x000064000021f000 */
[----:B0-----:R-:W-:Y:S01]  /*0130*/  HFMA2.MMA R4, -RZ, RZ, 0, 0 ;  /* 0x00000000ff047435 */ /* 0x001fe200000001ff */
[----:B-1----:R-:W-:-:S04]  /*0140*/  IMAD.MOV R9, RZ, RZ, -R5 ;  /* 0x000000ffff097224 */ /* 0x002fc800078e0a05 */
[----:B------:R-:W-:-:S05]  /*0150*/  IMAD R9, R9, R2, RZ ;  /* 0x0000000209097224 */ /* 0x000fca00078e02ff */
[----:B------:R-:W-:Y:S01]  /*0160*/  IMAD.HI.U32 R4, R5, R9, R4 ;  /* 0x0000000905047227 */ /* 0x000fe200078e0004 */
[----:B------:R-:W-:-:S03]  /*0170*/  LOP3.LUT R5, RZ, R3, RZ, 0x33, !PT ;  /* 0x00000003ff057212 */ /* 0x000fc600078e33ff */
.L_x_10:
[----:B------:R-:W-:Y:S02]  /*0180*/  IABS R9, R6 ;  /* 0x0000000600097213 */ /* 0x000fe40000000000 */
[----:B------:R-:W-:Y:S02]  /*0190*/  IABS R10, c[0x0][0x17c] ;  /* 0x00005f00000a7a13 */ /* 0x000fe40000000000 */
[----:B------:R-:W-:Y:S01]  /*01a0*/  ISETP.GE.AND P3, PT, R6, RZ, PT ;  /* 0x000000ff0600720c */ /* 0x000fe20003f66270 */
[----:B------:R-:W-:-:S04]  /*01b0*/  IMAD.HI.U32 R7, R4, R9, RZ ;  /* 0x0000000904077227 */ /* 0x000fc800078e00ff */
[----:B------:R-:W-:-:S04]  /*01c0*/  IMAD.MOV R8, RZ, RZ, -R7 ;  /* 0x000000ffff087224 */ /* 0x000fc800078e0a07 */
[----:B------:R-:W-:-:S05]  /*01d0*/  IMAD R7, R10, R8, R9 ;  /* 0x000000080a077224 */ /* 0x000fca00078e0209 */
[----:B------:R-:W-:-:S13]  /*01e0*/  ISETP.GT.U32.AND P1, PT, R2, R7, PT ;  /* 0x000000070200720c */ /* 0x000fda0003f24070 */
[----:B------:R-:W-:Y:S01]  /*01f0*/  @!P1 IMAD.IADD R7, R7, 0x1, -R10 ;  /* 0x0000000107079824 */ /* 0x000fe200078e0a0a */
[----:B------:R-:W-:-:S04]  /*0200*/  ISETP.NE.AND P1, PT, RZ, c[0x0][0x17c], PT ;  /* 0x00005f00ff007a0c */ /* 0x000fc80003f25270 */
[----:B------:R-:W-:-:S13]  /*0210*/  ISETP.GT.U32.AND P2, PT, R2, R7, PT ;  /* 0x000000070200720c */ /* 0x000fda0003f44070 */
[----:B------:R-:W-:-:S05]  /*0220*/  @!P2 IADD3 R7, R7, -R10, RZ ;  /* 0x8000000a0707a210 */ /* 0x000fca0007ffe0ff */
[----:B------:R-:W-:Y:S01]  /*0230*/  IMAD.MOV.U32 R12, RZ, RZ, R7 ;  /* 0x000000ffff0c7224 */ /* 0x000fe200078e0007 */
[----:B------:R-:W-:-:S03]  /*0240*/  MOV R7, 0x4 ;  /* 0x0000000400077802 */ /* 0x000fc60000000f00 */
[----:B------:R-:W-:Y:S01]  /*0250*/  @!P3 IMAD.MOV R12, RZ, RZ, -R12 ;  /* 0x000000ffff0cb224 */ /* 0x000fe200078e0a0c */
[----:B------:R-:W-:Y:S01]  /*0260*/  @!P1 LOP3.LUT R12, RZ, c[0x0][0x17c], RZ, 0x33, !PT ;  /* 0x00005f00ff0c9a12 */ /* 0x000fe200078e33ff */
[----:B------:R-:W-:-:S04]  /*0270*/  IMAD.WIDE R14, R6, R7, c[0x0][0x160] ;  /* 0x00005800060e7625 */ /* 0x000fc800078e0207 */
[----:B------:R-:W-:Y:S01]  /*0280*/  IMAD.WIDE R12, R12, R7, c[0x0][0x170] ;  /* 0x00005c000c0c7625 */ /* 0x000fe200078e0207 */
[----:B------:R0:W2:Y:S05]  /*0290*/  LDG.E.CONSTANT R8, [R14.64] ;  /* 0x000000060e087981 */ /* 0x0000aa000c1e9900 */
[----:B------:R1:W2:Y:S01]  /*02a0*/  LDG.E.CONSTANT R13, [R12.64] ;  /* 0x000000060c0d7981 */ /* 0x0002a2000c1e9900 */
[----:B------:R-:W-:-:S04]  /*02b0*/  IABS R18, R3 ;  /* 0x0000000300127213 */ /* 0x000fc80000000000 */
[----:B------:R-:W3:Y:S01]  /*02c0*/  I2F.RP R16, R18 ;  /* 0x0000001200107306 */ /* 0x000ee20000209400 */
[----:B0-----:R-:W-:-:S07]  /*02d0*/  IABS R14, R3 ;  /* 0x00000003000e7213 */ /* 0x001fce0000000000 */
[----:B---3--:R-:W0:Y:S02]  /*02e0*/  MUFU.RCP R16, R16 ;  /* 0x0000001000107308 */ /* 0x008e240000001000 */
[----:B0-----:R-:W-:-:S06]  /*02f0*/  IADD3 R10, R16, 0xffffffe, RZ ;  /* 0x0ffffffe100a7810 */ /* 0x001fcc0007ffe0ff */
[----:B------:R0:W3:Y:S02]  /*0300*/  F2I.FTZ.U32.TRUNC.NTZ R11, R10 ;  /* 0x0000000a000b7305 */ /* 0x0000e4000021f000 */
[----:B0-----:R-:W-:Y:S02]  /*0310*/  IMAD.MOV.U32 R10, RZ, RZ, RZ ;  /* 0x000000ffff0a7224 */ /* 0x001fe400078e00ff */
[----:B---3--:R-:W-:-:S04]  /*0320*/  IMAD.MOV R17, RZ, RZ, -R11 ;  /* 0x000000ffff117224 */ /* 0x008fc800078e0a0b */
[----:B------:R-:W-:-:S04]  /*0330*/  IMAD R17, R17, R18, RZ ;  /* 0x0000001211117224 */ /* 0x000fc800078e02ff */
[----:B-1----:R-:W-:Y:S01]  /*0340*/  IMAD.HI.U32 R12, R11, R17, R10 ;  /* 0x000000110b0c7227 */ /* 0x002fe200078e000a */
[----:B------:R-:W-:-:S05]  /*0350*/  IADD3 R11, RZ, -R14, RZ ;  /* 0x8000000eff0b7210 */ /* 0x000fca0007ffe0ff */
[----:B------:R-:W-:-:S04]  /*0360*/  IMAD.HI.U32 R12, R12, R9, RZ ;  /* 0x000000090c0c7227 */ /* 0x000fc800078e00ff */
[----:B------:R-:W-:-:S05]  /*0370*/  IMAD R9, R12, R11, R9 ;  /* 0x0000000b0c097224 */ /* 0x000fca00078e0209 */
[----:B------:R-:W-:-:S13]  /*0380*/  ISETP.GT.U32.AND P2, PT, R18, R9, PT ;  /* 0x000000091200720c */ /* 0x000fda0003f44070 */
[----:B------:R-:W-:Y:S01]  /*0390*/  @!P2 IMAD.IADD R9, R9, 0x1, -R18 ;  /* 0x000000010909a824 */ /* 0x000fe200078e0a12 */
[----:B------:R-:W-:-:S04]  /*03a0*/  @!P2 IADD3 R12, R12, 0x1, RZ ;  /* 0x000000010c0ca810 */ /* 0x000fc80007ffe0ff */
[----:B------:R-:W-:Y:S02]  /*03b0*/  ISETP.GE.U32.AND P1, PT, R9, R18, PT ;  /* 0x000000120900720c */ /* 0x000fe40003f26070 */
[----:B------:R-:W-:-:S04]  /*03c0*/  LOP3.LUT R9, R6, R3, RZ, 0x3c, !PT ;  /* 0x0000000306097212 */ /* 0x000fc800078e3cff */
[----:B------:R-:W-:-:S07]  /*03d0*/  ISETP.GE.AND P3, PT, R9, RZ, PT ;  /* 0x000000ff0900720c */ /* 0x000fce0003f66270 */
[----:B------:R-:W-:-:S06]  /*03e0*/  @P1 IADD3 R12, R12, 0x1, RZ ;  /* 0x000000010c0c1810 */ /* 0x000fcc0007ffe0ff */
[----:B------:R-:W-:-:S05]  /*03f0*/  @!P3 IMAD.MOV R12, RZ, RZ, -R12 ;  /* 0x000000ffff0cb224 */ /* 0x000fca00078e0a0c */
[----:B------:R-:W-:-:S04]  /*0400*/  SEL R12, R5, R12, !P0 ;  /* 0x0000000c050c7207 */ /* 0x000fc80004000000 */
[----:B------:R-:W-:-:S05]  /*0410*/  IADD3 R9, R12, UR4, RZ ;  /* 0x000000040c097c10 */ /* 0x000fca000fffe0ff */
[----:B------:R-:W-:Y:S01]  /*0420*/  IMAD R10, R9, c[0x0][0x17c], R6 ;  /* 0x00005f00090a7a24 */ /* 0x000fe200078e0206 */
[----:B--2---:R-:W-:-:S03]  /*0430*/  HADD2 R13, R8, R13 ;  /* 0x0000000d080d7230 */ /* 0x004fc60000000000 */
[----:B------:R-:W-:Y:S01]  /*0440*/  IMAD.WIDE R8, R10, R7, c[0x0][0x168] ;  /* 0x00005a000a087625 */ /* 0x000fe200078e0207 */
[----:B------:R-:W-:-:S04]  /*0450*/  MOV R7, c[0x0][0x0] ;  /* 0x0000000000077a02 */ /* 0x000fc80000000f00 */
[----:B------:R0:W-:Y:S01]  /*0460*/  STG.E [R8.64], R13 ;  /* 0x0000000d08007986 */ /* 0x0001e2000c101906 */
[----:B------:R-:W-:-:S05]  /*0470*/  IMAD R6, R7, c[0x0][0xc], R6 ;  /* 0x0000030007067a24 */ /* 0x000fca00078e0206 */
[----:B------:R-:W-:-:S13]  /*0480*/  ISETP.GE.AND P1, PT, R6, R0, PT ;  /* 0x000000000600720c */ /* 0x000fda0003f26270 */
[----:B0-----:R-:W-:Y:S05]  /*0490*/  @!P1 BRA `(.L_x_10) ;  /* 0xfffffce000009947 */ /* 0x001fea000383ffff */
[----:B------:R-:W-:Y:S05]  /*04a0*/  EXIT ;  /* 0x000000000000794d */ /* 0x000fea0003800000 */
.L_x_11:
        /* <DEDUP_REMOVED lines=13> */
.L_x_18:
